	.target	sm_100a

	.elftype	@"ET_EXEC"


//--------------------- .note.nv.tkinfo           --------------------------
	.section	.note.nv.tkinfo,"",@"SHT_NOTE"
	.sectionflags	@"SHF_NOTE_NV_TKINFO"
	.tkinfo
        /*0018*/ 	.word	0x00000002
        /*0030*/ 	.string	""
        /*0030*/ 	.string	"ptxas"
        /*0030*/ 	.string	"Cuda compilation tools, release 13.0, V13.0.88"
        /*0030*/ 	.string	"Build cuda_13.0.r13.0/compiler.36424714_0"
        /*0030*/ 	.string	"-arch sm_100a -m 64 "



//--------------------- .note.nv.cuinfo           --------------------------
	.section	.note.nv.cuinfo,"",@"SHT_NOTE"
	.sectionflags	@"SHF_NOTE_NV_CUINFO"
        /*0018*/ 	.short	0x0002
        /*001a*/ 	.short	0x0064
        /*001c*/ 	.short	0x0082
	.zero		2


//--------------------- .nv.info                  --------------------------
	.section	.nv.info,"",@"SHT_CUDA_INFO"
	.align	4


	//----- nvinfo : EIATTR_REGCOUNT
	.align		4
        /*0000*/ 	.byte	0x04, 0x2f
        /*0002*/ 	.short	(.L_12 - .L_11)
	.align		4
.L_11:
        /*0004*/ 	.word	index@(_ZN7cutlass13device_kernelIN5flash11enable_sm90INS1_16FlashAttnFwdSm90INS1_25CollectiveMainloopFwdSm90ILi2EN4cute5tupleIJNS5_1CILi1EEES8_S8_EEENS6_IJNS7_ILi192EEENS7_ILi144EEENS7_ILi96EEEEEELi96ENS_6half_tEfNS_4arch4Sm90ELb1ELb0ELb0ELb1ELb0ELb1ELb0ELb0ELb1ELb0ELb0ELb0EEENS1_21CollectiveEpilogueFwdINS6_IJSA_SC_SB_EEES9_SE_SG_Li384ELb1ELb0ELb0ELb0EEENS1_36VarlenDynamicPersistentTileSchedulerILi192ELi144ELi384ELi32ELb0ELb0ELb1ELb1ELb1ELb1EEEEEEEEEvNT_6ParamsE)
        /*0008*/ 	.word	0x00000004


	//----- nvinfo : EIATTR_FRAME_SIZE
	.align		4
.L_12:
        /*000c*/ 	.byte	0x04, 0x11
        /*000e*/ 	.short	(.L_14 - .L_13)
	.align		4
.L_13:
        /*0010*/ 	.word	index@(_ZN7cutlass13device_kernelIN5flash11enable_sm90INS1_16FlashAttnFwdSm90INS1_25CollectiveMainloopFwdSm90ILi2EN4cute5tupleIJNS5_1CILi1EEES8_S8_EEENS6_IJNS7_ILi192EEENS7_ILi144EEENS7_ILi96EEEEEELi96ENS_6half_tEfNS_4arch4Sm90ELb1ELb0ELb0ELb1ELb0ELb1ELb0ELb0ELb1ELb0ELb0ELb0EEENS1_21CollectiveEpilogueFwdINS6_IJSA_SC_SB_EEES9_SE_SG_Li384ELb1ELb0ELb0ELb0EEENS1_36VarlenDynamicPersistentTileSchedulerILi192ELi144ELi384ELi32ELb0ELb0ELb1ELb1ELb1ELb1EEEEEEEEEvNT_6ParamsE)
        /*0014*/ 	.word	0x00000000


	//----- nvinfo : EIATTR_REGCOUNT
	.align		4
.L_14:
        /*0018*/ 	.byte	0x04, 0x2f
        /*001a*/ 	.short	(.L_16 - .L_15)
	.align		4
.L_15:
        /*001c*/ 	.word	index@(_ZN7cutlass13device_kernelIN5flash11enable_sm90INS1_16FlashAttnFwdSm90INS1_25CollectiveMainloopFwdSm90ILi2EN4cute5tupleIJNS5_1CILi1EEES8_S8_EEENS6_IJNS7_ILi192EEENS7_ILi144EEENS7_ILi96EEEEEELi96ENS_6half_tEfNS_4arch4Sm90ELb1ELb0ELb0ELb1ELb0ELb0ELb0ELb0ELb1ELb0ELb0ELb0EEENS1_21CollectiveEpilogueFwdINS6_IJSA_SC_SB_EEES9_SE_SG_Li384ELb1ELb0ELb0ELb0EEENS1_36VarlenDynamicPersistentTileSchedulerILi192ELi144ELi384ELi32ELb0ELb0ELb1ELb1ELb1ELb1EEEEEEEEEvNT_6ParamsE)
        /*0020*/ 	.word	0x00000004


	//----- nvinfo : EIATTR_FRAME_SIZE
	.align		4
.L_16:
        /*0024*/ 	.byte	0x04, 0x11
        /*0026*/ 	.short	(.L_18 - .L_17)
	.align		4
.L_17:
        /*0028*/ 	.word	index@(_ZN7cutlass13device_kernelIN5flash11enable_sm90INS1_16FlashAttnFwdSm90INS1_25CollectiveMainloopFwdSm90ILi2EN4cute5tupleIJNS5_1CILi1EEES8_S8_EEENS6_IJNS7_ILi192EEENS7_ILi144EEENS7_ILi96EEEEEELi96ENS_6half_tEfNS_4arch4Sm90ELb1ELb0ELb0ELb1ELb0ELb0ELb0ELb0ELb1ELb0ELb0ELb0EEENS1_21CollectiveEpilogueFwdINS6_IJSA_SC_SB_EEES9_SE_SG_Li384ELb1ELb0ELb0ELb0EEENS1_36VarlenDynamicPersistentTileSchedulerILi192ELi144ELi384ELi32ELb0ELb0ELb1ELb1ELb1ELb1EEEEEEEEEvNT_6ParamsE)
        /*002c*/ 	.word	0x00000000


	//----- nvinfo : EIATTR_REGCOUNT
	.align		4
.L_18:
        /*0030*/ 	.byte	0x04, 0x2f
        /*0032*/ 	.short	(.L_20 - .L_19)
	.align		4
.L_19:
        /*0034*/ 	.word	index@(_ZN7cutlass13device_kernelIN5flash11enable_sm90INS1_16FlashAttnFwdSm90INS1_25CollectiveMainloopFwdSm90ILi2EN4cute5tupleIJNS5_1CILi1EEES8_S8_EEENS6_IJNS7_ILi192EEENS7_ILi144EEENS7_ILi96EEEEEELi96ENS_6half_tEfNS_4arch4Sm90ELb1ELb0ELb0ELb0ELb0ELb0ELb0ELb0ELb1ELb0ELb0ELb0EEENS1_21CollectiveEpilogueFwdINS6_IJSA_SC_SB_EEES9_SE_SG_Li384ELb0ELb0ELb0ELb0EEENS1_30DynamicPersistentTileSchedulerILi384ELi32ELb0ELb0ELb1EEEEEEEEEvNT_6ParamsE)
        /*0038*/ 	.word	0x00000004


	//----- nvinfo : EIATTR_FRAME_SIZE
	.align		4
.L_20:
        /*003c*/ 	.byte	0x04, 0x11
        /*003e*/ 	.short	(.L_22 - .L_21)
	.align		4
.L_21:
        /*0040*/ 	.word	index@(_ZN7cutlass13device_kernelIN5flash11enable_sm90INS1_16FlashAttnFwdSm90INS1_25CollectiveMainloopFwdSm90ILi2EN4cute5tupleIJNS5_1CILi1EEES8_S8_EEENS6_IJNS7_ILi192EEENS7_ILi144EEENS7_ILi96EEEEEELi96ENS_6half_tEfNS_4arch4Sm90ELb1ELb0ELb0ELb0ELb0ELb0ELb0ELb0ELb1ELb0ELb0ELb0EEENS1_21CollectiveEpilogueFwdINS6_IJSA_SC_SB_EEES9_SE_SG_Li384ELb0ELb0ELb0ELb0EEENS1_30DynamicPersistentTileSchedulerILi384ELi32ELb0ELb0ELb1EEEEEEEEEvNT_6ParamsE)
        /*0044*/ 	.word	0x00000000


	//----- nvinfo : EIATTR_REGCOUNT
	.align		4
.L_22:
        /*0048*/ 	.byte	0x04, 0x2f
        /*004a*/ 	.short	(.L_24 - .L_23)
	.align		4
.L_23:
        /*004c*/ 	.word	index@(_ZN7cutlass13device_kernelIN5flash11enable_sm90INS1_16FlashAttnFwdSm90INS1_25CollectiveMainloopFwdSm90ILi2EN4cute5tupleIJNS5_1CILi1EEES8_S8_EEENS6_IJNS7_ILi192EEENS7_ILi128EEENS7_ILi96EEEEEELi96ENS_6half_tEfNS_4arch4Sm90ELb0ELb1ELb0ELb1ELb0ELb1ELb0ELb0ELb1ELb0ELb0ELb0EEENS1_21CollectiveEpilogueFwdINS6_IJSA_SC_SB_EEES9_SE_SG_Li384ELb1ELb0ELb0ELb0EEENS1_36VarlenDynamicPersistentTileSchedulerILi192ELi128ELi384ELi32ELb0ELb0ELb1ELb1ELb0ELb1EEEEEEEEEvNT_6ParamsE)
        /*0050*/ 	.word	0x00000004


	//----- nvinfo : EIATTR_FRAME_SIZE
	.align		4
.L_24:
        /*0054*/ 	.byte	0x04, 0x11
        /*0056*/ 	.short	(.L_26 - .L_25)
	.align		4
.L_25:
        /*0058*/ 	.word	index@(_ZN7cutlass13device_kernelIN5flash11enable_sm90INS1_16FlashAttnFwdSm90INS1_25CollectiveMainloopFwdSm90ILi2EN4cute5tupleIJNS5_1CILi1EEES8_S8_EEENS6_IJNS7_ILi192EEENS7_ILi128EEENS7_ILi96EEEEEELi96ENS_6half_tEfNS_4arch4Sm90ELb0ELb1ELb0ELb1ELb0ELb1ELb0ELb0ELb1ELb0ELb0ELb0EEENS1_21CollectiveEpilogueFwdINS6_IJSA_SC_SB_EEES9_SE_SG_Li384ELb1ELb0ELb0ELb0EEENS1_36VarlenDynamicPersistentTileSchedulerILi192ELi128ELi384ELi32ELb0ELb0ELb1ELb1ELb0ELb1EEEEEEEEEvNT_6ParamsE)
        /*005c*/ 	.word	0x00000000


	//----- nvinfo : EIATTR_REGCOUNT
	.align		4
.L_26:
        /*0060*/ 	.byte	0x04, 0x2f
        /*0062*/ 	.short	(.L_28 - .L_27)
	.align		4
.L_27:
        /*0064*/ 	.word	index@(_ZN7cutlass13device_kernelIN5flash11enable_sm90INS1_16FlashAttnFwdSm90INS1_25CollectiveMainloopFwdSm90ILi2EN4cute5tupleIJNS5_1CILi1EEES8_S8_EEENS6_IJNS7_ILi192EEENS7_ILi128EEENS7_ILi96EEEEEELi96ENS_6half_tEfNS_4arch4Sm90ELb0ELb1ELb0ELb1ELb0ELb0ELb0ELb0ELb1ELb0ELb0ELb0EEENS1_21CollectiveEpilogueFwdINS6_IJSA_SC_SB_EEES9_SE_SG_Li384ELb1ELb0ELb0ELb0EEENS1_36VarlenDynamicPersistentTileSchedulerILi192ELi128ELi384ELi32ELb0ELb0ELb1ELb1ELb0ELb1EEEEEEEEEvNT_6ParamsE)
        /*0068*/ 	.word	0x00000004


	//----- nvinfo : EIATTR_FRAME_SIZE
	.align		4
.L_28:
        /*006c*/ 	.byte	0x04, 0x11
        /*006e*/ 	.short	(.L_30 - .L_29)
	.align		4
.L_29:
        /*0070*/ 	.word	index@(_ZN7cutlass13device_kernelIN5flash11enable_sm90INS1_16FlashAttnFwdSm90INS1_25CollectiveMainloopFwdSm90ILi2EN4cute5tupleIJNS5_1CILi1EEES8_S8_EEENS6_IJNS7_ILi192EEENS7_ILi128EEENS7_ILi96EEEEEELi96ENS_6half_tEfNS_4arch4Sm90ELb0ELb1ELb0ELb1ELb0ELb0ELb0ELb0ELb1ELb0ELb0ELb0EEENS1_21CollectiveEpilogueFwdINS6_IJSA_SC_SB_EEES9_SE_SG_Li384ELb1ELb0ELb0ELb0EEENS1_36VarlenDynamicPersistentTileSchedulerILi192ELi128ELi384ELi32ELb0ELb0ELb1ELb1ELb0ELb1EEEEEEEEEvNT_6ParamsE)
        /*0074*/ 	.word	0x00000000


	//----- nvinfo : EIATTR_REGCOUNT
	.align		4
.L_30:
        /*0078*/ 	.byte	0x04, 0x2f
        /*007a*/ 	.short	(.L_32 - .L_31)
	.align		4
.L_31:
        /*007c*/ 	.word	index@(_ZN7cutlass13device_kernelIN5flash11enable_sm90INS1_16FlashAttnFwdSm90INS1_25CollectiveMainloopFwdSm90ILi2EN4cute5tupleIJNS5_1CILi1EEES8_S8_EEENS6_IJNS7_ILi192EEENS7_ILi128EEENS7_ILi96EEEEEELi96ENS_6half_tEfNS_4arch4Sm90ELb0ELb1ELb0ELb0ELb0ELb0ELb0ELb0ELb1ELb0ELb0ELb0EEENS1_21CollectiveEpilogueFwdINS6_IJSA_SC_SB_EEES9_SE_SG_Li384ELb0ELb0ELb0ELb0EEENS1_30DynamicPersistentTileSchedulerILi384ELi32ELb0ELb0ELb1EEEEEEEEEvNT_6ParamsE)
        /*0080*/ 	.word	0x00000004


	//----- nvinfo : EIATTR_FRAME_SIZE
	.align		4
.L_32:
        /*0084*/ 	.byte	0x04, 0x11
        /*0086*/ 	.short	(.L_34 - .L_33)
	.align		4
.L_33:
        /*0088*/ 	.word	index@(_ZN7cutlass13device_kernelIN5flash11enable_sm90INS1_16FlashAttnFwdSm90INS1_25CollectiveMainloopFwdSm90ILi2EN4cute5tupleIJNS5_1CILi1EEES8_S8_EEENS6_IJNS7_ILi192EEENS7_ILi128EEENS7_ILi96EEEEEELi96ENS_6half_tEfNS_4arch4Sm90ELb0ELb1ELb0ELb0ELb0ELb0ELb0ELb0ELb1ELb0ELb0ELb0EEENS1_21CollectiveEpilogueFwdINS6_IJSA_SC_SB_EEES9_SE_SG_Li384ELb0ELb0ELb0ELb0EEENS1_30DynamicPersistentTileSchedulerILi384ELi32ELb0ELb0ELb1EEEEEEEEEvNT_6ParamsE)
        /*008c*/ 	.word	0x00000000


	//----- nvinfo : EIATTR_REGCOUNT
	.align		4
.L_34:
        /*0090*/ 	.byte	0x04, 0x2f
        /*0092*/ 	.short	(.L_36 - .L_35)
	.align		4
.L_35:
        /*0094*/ 	.word	index@(_ZN7cutlass13device_kernelIN5flash11enable_sm90INS1_16FlashAttnFwdSm90INS1_25CollectiveMainloopFwdSm90ILi2EN4cute5tupleIJNS5_1CILi1EEES8_S8_EEENS6_IJNS7_ILi192EEENS7_ILi144EEENS7_ILi96EEEEEELi96ENS_6half_tEfNS_4arch4Sm90ELb0ELb0ELb0ELb1ELb0ELb1ELb0ELb0ELb1ELb0ELb0ELb0EEENS1_21CollectiveEpilogueFwdINS6_IJSA_SC_SB_EEES9_SE_SG_Li384ELb1ELb0ELb0ELb0EEENS1_36VarlenDynamicPersistentTileSchedulerILi192ELi144ELi384ELi32ELb0ELb0ELb1ELb0ELb1ELb1EEEEEEEEEvNT_6ParamsE)
        /*0098*/ 	.word	0x00000004


	//----- nvinfo : EIATTR_FRAME_SIZE
	.align		4
.L_36:
        /*009c*/ 	.byte	0x04, 0x11
        /*009e*/ 	.short	(.L_38 - .L_37)
	.align		4
.L_37:
        /*00a0*/ 	.word	index@(_ZN7cutlass13device_kernelIN5flash11enable_sm90INS1_16FlashAttnFwdSm90INS1_25CollectiveMainloopFwdSm90ILi2EN4cute5tupleIJNS5_1CILi1EEES8_S8_EEENS6_IJNS7_ILi192EEENS7_ILi144EEENS7_ILi96EEEEEELi96ENS_6half_tEfNS_4arch4Sm90ELb0ELb0ELb0ELb1ELb0ELb1ELb0ELb0ELb1ELb0ELb0ELb0EEENS1_21CollectiveEpilogueFwdINS6_IJSA_SC_SB_EEES9_SE_SG_Li384ELb1ELb0ELb0ELb0EEENS1_36VarlenDynamicPersistentTileSchedulerILi192ELi144ELi384ELi32ELb0ELb0ELb1ELb0ELb1ELb1EEEEEEEEEvNT_6ParamsE)
        /*00a4*/ 	.word	0x00000000


	//----- nvinfo : EIATTR_REGCOUNT
	.align		4
.L_38:
        /*00a8*/ 	.byte	0x04, 0x2f
        /*00aa*/ 	.short	(.L_40 - .L_39)
	.align		4
.L_39:
        /*00ac*/ 	.word	index@(_ZN7cutlass13device_kernelIN5flash11enable_sm90INS1_16FlashAttnFwdSm90INS1_25CollectiveMainloopFwdSm90ILi2EN4cute5tupleIJNS5_1CILi1EEES8_S8_EEENS6_IJNS7_ILi192EEENS7_ILi144EEENS7_ILi96EEEEEELi96ENS_6half_tEfNS_4arch4Sm90ELb0ELb0ELb0ELb1ELb0ELb0ELb0ELb0ELb1ELb0ELb0ELb0EEENS1_21CollectiveEpilogueFwdINS6_IJSA_SC_SB_EEES9_SE_SG_Li384ELb1ELb0ELb0ELb0EEENS1_36VarlenDynamicPersistentTileSchedulerILi192ELi144ELi384ELi32ELb0ELb0ELb1ELb0ELb1ELb1EEEEEEEEEvNT_6ParamsE)
        /*00b0*/ 	.word	0x00000004


	//----- nvinfo : EIATTR_FRAME_SIZE
	.align		4
.L_40:
        /*00b4*/ 	.byte	0x04, 0x11
        /*00b6*/ 	.short	(.L_42 - .L_41)
	.align		4
.L_41:
        /*00b8*/ 	.word	index@(_ZN7cutlass13device_kernelIN5flash11enable_sm90INS1_16FlashAttnFwdSm90INS1_25CollectiveMainloopFwdSm90ILi2EN4cute5tupleIJNS5_1CILi1EEES8_S8_EEENS6_IJNS7_ILi192EEENS7_ILi144EEENS7_ILi96EEEEEELi96ENS_6half_tEfNS_4arch4Sm90ELb0ELb0ELb0ELb1ELb0ELb0ELb0ELb0ELb1ELb0ELb0ELb0EEENS1_21CollectiveEpilogueFwdINS6_IJSA_SC_SB_EEES9_SE_SG_Li384ELb1ELb0ELb0ELb0EEENS1_36VarlenDynamicPersistentTileSchedulerILi192ELi144ELi384ELi32ELb0ELb0ELb1ELb0ELb1ELb1EEEEEEEEEvNT_6ParamsE)
        /*00bc*/ 	.word	0x00000000


	//----- nvinfo : EIATTR_REGCOUNT
	.align		4
.L_42:
        /*00c0*/ 	.byte	0x04, 0x2f
        /*00c2*/ 	.short	(.L_44 - .L_43)
	.align		4
.L_43:
        /*00c4*/ 	.word	index@(_ZN7cutlass13device_kernelIN5flash11enable_sm90INS1_16FlashAttnFwdSm90INS1_25CollectiveMainloopFwdSm90ILi2EN4cute5tupleIJNS5_1CILi1EEES8_S8_EEENS6_IJNS7_ILi192EEENS7_ILi144EEENS7_ILi96EEEEEELi96ENS_6half_tEfNS_4arch4Sm90ELb0ELb0ELb0ELb0ELb0ELb0ELb0ELb0ELb1ELb0ELb0ELb0EEENS1_21CollectiveEpilogueFwdINS6_IJSA_SC_SB_EEES9_SE_SG_Li384ELb0ELb0ELb0ELb0EEENS1_29StaticPersistentTileSchedulerILb0EEEEEEEEEvNT_6ParamsE)
        /*00c8*/ 	.word	0x00000004


	//----- nvinfo : EIATTR_FRAME_SIZE
	.align		4
.L_44:
        /*00cc*/ 	.byte	0x04, 0x11
        /*00ce*/ 	.short	(.L_46 - .L_45)
	.align		4
.L_45:
        /*00d0*/ 	.word	index@(_ZN7cutlass13device_kernelIN5flash11enable_sm90INS1_16FlashAttnFwdSm90INS1_25CollectiveMainloopFwdSm90ILi2EN4cute5tupleIJNS5_1CILi1EEES8_S8_EEENS6_IJNS7_ILi192EEENS7_ILi144EEENS7_ILi96EEEEEELi96ENS_6half_tEfNS_4arch4Sm90ELb0ELb0ELb0ELb0ELb0ELb0ELb0ELb0ELb1ELb0ELb0ELb0EEENS1_21CollectiveEpilogueFwdINS6_IJSA_SC_SB_EEES9_SE_SG_Li384ELb0ELb0ELb0ELb0EEENS1_29StaticPersistentTileSchedulerILb0EEEEEEEEEvNT_6ParamsE)
        /*00d4*/ 	.word	0x00000000


	//----- nvinfo : EIATTR_MIN_STACK_SIZE
	.align		4
.L_46:
        /*00d8*/ 	.byte	0x04, 0x12
        /*00da*/ 	.short	(.L_48 - .L_47)
	.align		4
.L_47:
        /*00dc*/ 	.word	index@(_ZN7cutlass13device_kernelIN5flash11enable_sm90INS1_16FlashAttnFwdSm90INS1_25CollectiveMainloopFwdSm90ILi2EN4cute5tupleIJNS5_1CILi1EEES8_S8_EEENS6_IJNS7_ILi192EEENS7_ILi144EEENS7_ILi96EEEEEELi96ENS_6half_tEfNS_4arch4Sm90ELb0ELb0ELb0ELb0ELb0ELb0ELb0ELb0ELb1ELb0ELb0ELb0EEENS1_21CollectiveEpilogueFwdINS6_IJSA_SC_SB_EEES9_SE_SG_Li384ELb0ELb0ELb0ELb0EEENS1_29StaticPersistentTileSchedulerILb0EEEEEEEEEvNT_6ParamsE)
        /*00e0*/ 	.word	0x00000000


	//----- nvinfo : EIATTR_MIN_STACK_SIZE
	.align		4
.L_48:
        /*00e4*/ 	.byte	0x04, 0x12
        /*00e6*/ 	.short	(.L_50 - .L_49)
	.align		4
.L_49:
        /*00e8*/ 	.word	index@(_ZN7cutlass13device_kernelIN5flash11enable_sm90INS1_16FlashAttnFwdSm90INS1_25CollectiveMainloopFwdSm90ILi2EN4cute5tupleIJNS5_1CILi1EEES8_S8_EEENS6_IJNS7_ILi192EEENS7_ILi144EEENS7_ILi96EEEEEELi96ENS_6half_tEfNS_4arch4Sm90ELb0ELb0ELb0ELb1ELb0ELb0ELb0ELb0ELb1ELb0ELb0ELb0EEENS1_21CollectiveEpilogueFwdINS6_IJSA_SC_SB_EEES9_SE_SG_Li384ELb1ELb0ELb0ELb0EEENS1_36VarlenDynamicPersistentTileSchedulerILi192ELi144ELi384ELi32ELb0ELb0ELb1ELb0ELb1ELb1EEEEEEEEEvNT_6ParamsE)
        /*00ec*/ 	.word	0x00000000


	//----- nvinfo : EIATTR_MIN_STACK_SIZE
	.align		4
.L_50:
        /*00f0*/ 	.byte	0x04, 0x12
        /*00f2*/ 	.short	(.L_52 - .L_51)
	.align		4
.L_51:
        /*00f4*/ 	.word	index@(_ZN7cutlass13device_kernelIN5flash11enable_sm90INS1_16FlashAttnFwdSm90INS1_25CollectiveMainloopFwdSm90ILi2EN4cute5tupleIJNS5_1CILi1EEES8_S8_EEENS6_IJNS7_ILi192EEENS7_ILi144EEENS7_ILi96EEEEEELi96ENS_6half_tEfNS_4arch4Sm90ELb0ELb0ELb0ELb1ELb0ELb1ELb0ELb0ELb1ELb0ELb0ELb0EEENS1_21CollectiveEpilogueFwdINS6_IJSA_SC_SB_EEES9_SE_SG_Li384ELb1ELb0ELb0ELb0EEENS1_36VarlenDynamicPersistentTileSchedulerILi192ELi144ELi384ELi32ELb0ELb0ELb1ELb0ELb1ELb1EEEEEEEEEvNT_6ParamsE)
        /*00f8*/ 	.word	0x00000000


	//----- nvinfo : EIATTR_MIN_STACK_SIZE
	.align		4
.L_52:
        /*00fc*/ 	.byte	0x04, 0x12
        /*00fe*/ 	.short	(.L_54 - .L_53)
	.align		4
.L_53:
        /*0100*/ 	.word	index@(_ZN7cutlass13device_kernelIN5flash11enable_sm90INS1_16FlashAttnFwdSm90INS1_25CollectiveMainloopFwdSm90ILi2EN4cute5tupleIJNS5_1CILi1EEES8_S8_EEENS6_IJNS7_ILi192EEENS7_ILi128EEENS7_ILi96EEEEEELi96ENS_6half_tEfNS_4arch4Sm90ELb0ELb1ELb0ELb0ELb0ELb0ELb0ELb0ELb1ELb0ELb0ELb0EEENS1_21CollectiveEpilogueFwdINS6_IJSA_SC_SB_EEES9_SE_SG_Li384ELb0ELb0ELb0ELb0EEENS1_30DynamicPersistentTileSchedulerILi384ELi32ELb0ELb0ELb1EEEEEEEEEvNT_6ParamsE)
        /*0104*/ 	.word	0x00000000


	//----- nvinfo : EIATTR_MIN_STACK_SIZE
	.align		4
.L_54:
        /*0108*/ 	.byte	0x04, 0x12
        /*010a*/ 	.short	(.L_56 - .L_55)
	.align		4
.L_55:
        /*010c*/ 	.word	index@(_ZN7cutlass13device_kernelIN5flash11enable_sm90INS1_16FlashAttnFwdSm90INS1_25CollectiveMainloopFwdSm90ILi2EN4cute5tupleIJNS5_1CILi1EEES8_S8_EEENS6_IJNS7_ILi192EEENS7_ILi128EEENS7_ILi96EEEEEELi96ENS_6half_tEfNS_4arch4Sm90ELb0ELb1ELb0ELb1ELb0ELb0ELb0ELb0ELb1ELb0ELb0ELb0EEENS1_21CollectiveEpilogueFwdINS6_IJSA_SC_SB_EEES9_SE_SG_Li384ELb1ELb0ELb0ELb0EEENS1_36VarlenDynamicPersistentTileSchedulerILi192ELi128ELi384ELi32ELb0ELb0ELb1ELb1ELb0ELb1EEEEEEEEEvNT_6ParamsE)
        /*0110*/ 	.word	0x00000000


	//----- nvinfo : EIATTR_MIN_STACK_SIZE
	.align		4
.L_56:
        /*0114*/ 	.byte	0x04, 0x12
        /*0116*/ 	.short	(.L_58 - .L_57)
	.align		4
.L_57:
        /*0118*/ 	.word	index@(_ZN7cutlass13device_kernelIN5flash11enable_sm90INS1_16FlashAttnFwdSm90INS1_25CollectiveMainloopFwdSm90ILi2EN4cute5tupleIJNS5_1CILi1EEES8_S8_EEENS6_IJNS7_ILi192EEENS7_ILi128EEENS7_ILi96EEEEEELi96ENS_6half_tEfNS_4arch4Sm90ELb0ELb1ELb0ELb1ELb0ELb1ELb0ELb0ELb1ELb0ELb0ELb0EEENS1_21CollectiveEpilogueFwdINS6_IJSA_SC_SB_EEES9_SE_SG_Li384ELb1ELb0ELb0ELb0EEENS1_36VarlenDynamicPersistentTileSchedulerILi192ELi128ELi384ELi32ELb0ELb0ELb1ELb1ELb0ELb1EEEEEEEEEvNT_6ParamsE)
        /*011c*/ 	.word	0x00000000


	//----- nvinfo : EIATTR_MIN_STACK_SIZE
	.align		4
.L_58:
        /*0120*/ 	.byte	0x04, 0x12
        /*0122*/ 	.short	(.L_60 - .L_59)
	.align		4
.L_59:
        /*0124*/ 	.word	index@(_ZN7cutlass13device_kernelIN5flash11enable_sm90INS1_16FlashAttnFwdSm90INS1_25CollectiveMainloopFwdSm90ILi2EN4cute5tupleIJNS5_1CILi1EEES8_S8_EEENS6_IJNS7_ILi192EEENS7_ILi144EEENS7_ILi96EEEEEELi96ENS_6half_tEfNS_4arch4Sm90ELb1ELb0ELb0ELb0ELb0ELb0ELb0ELb0ELb1ELb0ELb0ELb0EEENS1_21CollectiveEpilogueFwdINS6_IJSA_SC_SB_EEES9_SE_SG_Li384ELb0ELb0ELb0ELb0EEENS1_30DynamicPersistentTileSchedulerILi384ELi32ELb0ELb0ELb1EEEEEEEEEvNT_6ParamsE)
        /*0128*/ 	.word	0x00000000


	//----- nvinfo : EIATTR_MIN_STACK_SIZE
	.align		4
.L_60:
        /*012c*/ 	.byte	0x04, 0x12
        /*012e*/ 	.short	(.L_62 - .L_61)
	.align		4
.L_61:
        /*0130*/ 	.word	index@(_ZN7cutlass13device_kernelIN5flash11enable_sm90INS1_16FlashAttnFwdSm90INS1_25CollectiveMainloopFwdSm90ILi2EN4cute5tupleIJNS5_1CILi1EEES8_S8_EEENS6_IJNS7_ILi192EEENS7_ILi144EEENS7_ILi96EEEEEELi96ENS_6half_tEfNS_4arch4Sm90ELb1ELb0ELb0ELb1ELb0ELb0ELb0ELb0ELb1ELb0ELb0ELb0EEENS1_21CollectiveEpilogueFwdINS6_IJSA_SC_SB_EEES9_SE_SG_Li384ELb1ELb0ELb0ELb0EEENS1_36VarlenDynamicPersistentTileSchedulerILi192ELi144ELi384ELi32ELb0ELb0ELb1ELb1ELb1ELb1EEEEEEEEEvNT_6ParamsE)
        /*0134*/ 	.word	0x00000000


	//----- nvinfo : EIATTR_MIN_STACK_SIZE
	.align		4
.L_62:
        /*0138*/ 	.byte	0x04, 0x12
        /*013a*/ 	.short	(.L_64 - .L_63)
	.align		4
.L_63:
        /*013c*/ 	.word	index@(_ZN7cutlass13device_kernelIN5flash11enable_sm90INS1_16FlashAttnFwdSm90INS1_25CollectiveMainloopFwdSm90ILi2EN4cute5tupleIJNS5_1CILi1EEES8_S8_EEENS6_IJNS7_ILi192EEENS7_ILi144EEENS7_ILi96EEEEEELi96ENS_6half_tEfNS_4arch4Sm90ELb1ELb0ELb0ELb1ELb0ELb1ELb0ELb0ELb1ELb0ELb0ELb0EEENS1_21CollectiveEpilogueFwdINS6_IJSA_SC_SB_EEES9_SE_SG_Li384ELb1ELb0ELb0ELb0EEENS1_36VarlenDynamicPersistentTileSchedulerILi192ELi144ELi384ELi32ELb0ELb0ELb1ELb1ELb1ELb1EEEEEEEEEvNT_6ParamsE)
        /*0140*/ 	.word	0x00000000
.L_64:


//--------------------- .nv.compat                --------------------------
	.section	.nv.compat,"",@"SHT_CUDA_COMPAT_INFO"
	.align	4
        /*0000*/ 	.byte	0x02, 0x09, 0x01, 0x00, 0x02, 0x02, 0x01, 0x00, 0x02, 0x05, 0x05, 0x00, 0x03, 0x07, 0x01, 0x01
        /*0010*/ 	.byte	0x02, 0x03, 0x00, 0x00, 0x02, 0x06, 0x01, 0x00, 0x04, 0x0b, 0x08, 0x00, 0x09, 0x00, 0x00, 0x00
        /*0020*/ 	.byte	0x00, 0x00, 0x00, 0x00


//--------------------- .nv.info._ZN7cutlass13device_kernelIN5flash11enable_sm90INS1_16FlashAttnFwdSm90INS1_25CollectiveMainloopFwdSm90ILi2EN4cute5tupleIJNS5_1CILi1EEES8_S8_EEENS6_IJNS7_ILi192EEENS7_ILi144EEENS7_ILi96EEEEEELi96ENS_6half_tEfNS_4arch4Sm90ELb0ELb0ELb0ELb0ELb0ELb0ELb0ELb0ELb1ELb0ELb0ELb0EEENS1_21CollectiveEpilogueFwdINS6_IJSA_SC_SB_EEES9_SE_SG_Li384ELb0ELb0ELb0ELb0EEENS1_29StaticPersistentTileSchedulerILb0EEEEEEEEEvNT_6ParamsE --------------------------
	.section	.nv.info._ZN7cutlass13device_kernelIN5flash11enable_sm90INS1_16FlashAttnFwdSm90INS1_25CollectiveMainloopFwdSm90ILi2EN4cute5tupleIJNS5_1CILi1EEES8_S8_EEENS6_IJNS7_ILi192EEENS7_ILi144EEENS7_ILi96EEEEEELi96ENS_6half_tEfNS_4arch4Sm90ELb0ELb0ELb0ELb0ELb0ELb0ELb0ELb0ELb1ELb0ELb0ELb0EEENS1_21CollectiveEpilogueFwdINS6_IJSA_SC_SB_EEES9_SE_SG_Li384ELb0ELb0ELb0ELb0EEENS1_29StaticPersistentTileSchedulerILb0EEEEEEEEEvNT_6ParamsE,"",@"SHT_CUDA_INFO"
	.sectionflags	@""
	.align	4


	//----- nvinfo : EIATTR_CUDA_API_VERSION
	.align		4
        /*0000*/ 	.byte	0x04, 0x37
        /*0002*/ 	.short	(.L_66 - .L_65)
.L_65:
        /*0004*/ 	.word	0x00000082


	//----- nvinfo : EIATTR_KPARAM_INFO
	.align		4
.L_66:
        /*0008*/ 	.byte	0x04, 0x17
        /*000a*/ 	.short	(.L_68 - .L_67)
.L_67:
        /*000c*/ 	.word	0x00000000
        /*0010*/ 	.short	0x0000
        /*0012*/ 	.short	0x0000
        /*0014*/ 	.byte	0x00, 0xf0, 0x01, 0x2e


	//----- nvinfo : EIATTR_SPARSE_MMA_MASK
	.align		4
.L_68:
        /*0018*/ 	.byte	0x03, 0x50
        /*001a*/ 	.short	0x0000


	//----- nvinfo : EIATTR_MAXREG_COUNT
	.align		4
        /*001c*/ 	.byte	0x03, 0x1b
        /*001e*/ 	.short	0x0080


	//----- nvinfo : EIATTR_MERCURY_ISA_VERSION
	.align		4
        /*0020*/ 	.byte	0x03, 0x5f
        /*0022*/ 	.short	0x0101


	//----- nvinfo : EIATTR_VRC_CTA_INIT_COUNT
	.align		4
        /*0024*/ 	.byte	0x02, 0x4a
	.zero		1
	.zero		1


	//----- nvinfo : EIATTR_EXIT_INSTR_OFFSETS
	.align		4
        /*0028*/ 	.byte	0x04, 0x1c
        /*002a*/ 	.short	(.L_70 - .L_69)


	//   ....[0]....
.L_69:
        /*002c*/ 	.word	0x00000010


	//----- nvinfo : EIATTR_MAX_THREADS
	.align		4
.L_70:
        /*0030*/ 	.byte	0x04, 0x05
        /*0032*/ 	.short	(.L_72 - .L_71)
.L_71:
        /*0034*/ 	.word	0x00000200
        /*0038*/ 	.word	0x00000001
        /*003c*/ 	.word	0x00000001


	//----- nvinfo : EIATTR_CBANK_PARAM_SIZE
	.align		4
.L_72:
        /*0040*/ 	.byte	0x03, 0x19
        /*0042*/ 	.short	0x0b80


	//----- nvinfo : EIATTR_PARAM_CBANK
	.align		4
        /*0044*/ 	.byte	0x04, 0x0a
        /*0046*/ 	.short	(.L_74 - .L_73)
	.align		4
.L_73:
        /*0048*/ 	.word	index@(.nv.constant0._ZN7cutlass13device_kernelIN5flash11enable_sm90INS1_16FlashAttnFwdSm90INS1_25CollectiveMainloopFwdSm90ILi2EN4cute5tupleIJNS5_1CILi1EEES8_S8_EEENS6_IJNS7_ILi192EEENS7_ILi144EEENS7_ILi96EEEEEELi96ENS_6half_tEfNS_4arch4Sm90ELb0ELb0ELb0ELb0ELb0ELb0ELb0ELb0ELb1ELb0ELb0ELb0EEENS1_21CollectiveEpilogueFwdINS6_IJSA_SC_SB_EEES9_SE_SG_Li384ELb0ELb0ELb0ELb0EEENS1_29StaticPersistentTileSchedulerILb0EEEEEEEEEvNT_6ParamsE)
        /*004c*/ 	.short	0x0380
        /*004e*/ 	.short	0x0b80


	//----- nvinfo : EIATTR_SW_WAR
	.align		4
.L_74:
        /*0050*/ 	.byte	0x04, 0x36
        /*0052*/ 	.short	(.L_76 - .L_75)
.L_75:
        /*0054*/ 	.word	0x00000008
.L_76:


//--------------------- .nv.info._ZN7cutlass13device_kernelIN5flash11enable_sm90INS1_16FlashAttnFwdSm90INS1_25CollectiveMainloopFwdSm90ILi2EN4cute5tupleIJNS5_1CILi1EEES8_S8_EEENS6_IJNS7_ILi192EEENS7_ILi144EEENS7_ILi96EEEEEELi96ENS_6half_tEfNS_4arch4Sm90ELb0ELb0ELb0ELb1ELb0ELb0ELb0ELb0ELb1ELb0ELb0ELb0EEENS1_21CollectiveEpilogueFwdINS6_IJSA_SC_SB_EEES9_SE_SG_Li384ELb1ELb0ELb0ELb0EEENS1_36VarlenDynamicPersistentTileSchedulerILi192ELi144ELi384ELi32ELb0ELb0ELb1ELb0ELb1ELb1EEEEEEEEEvNT_6ParamsE --------------------------
	.section	.nv.info._ZN7cutlass13device_kernelIN5flash11enable_sm90INS1_16FlashAttnFwdSm90INS1_25CollectiveMainloopFwdSm90ILi2EN4cute5tupleIJNS5_1CILi1EEES8_S8_EEENS6_IJNS7_ILi192EEENS7_ILi144EEENS7_ILi96EEEEEELi96ENS_6half_tEfNS_4arch4Sm90ELb0ELb0ELb0ELb1ELb0ELb0ELb0ELb0ELb1ELb0ELb0ELb0EEENS1_21CollectiveEpilogueFwdINS6_IJSA_SC_SB_EEES9_SE_SG_Li384ELb1ELb0ELb0ELb0EEENS1_36VarlenDynamicPersistentTileSchedulerILi192ELi144ELi384ELi32ELb0ELb0ELb1ELb0ELb1ELb1EEEEEEEEEvNT_6ParamsE,"",@"SHT_CUDA_INFO"
	.sectionflags	@""
	.align	4


	//----- nvinfo : EIATTR_CUDA_API_VERSION
	.align		4
        /*0000*/ 	.byte	0x04, 0x37
        /*0002*/ 	.short	(.L_78 - .L_77)
.L_77:
        /*0004*/ 	.word	0x00000082


	//----- nvinfo : EIATTR_KPARAM_INFO
	.align		4
.L_78:
        /*0008*/ 	.byte	0x04, 0x17
        /*000a*/ 	.short	(.L_80 - .L_79)
.L_79:
        /*000c*/ 	.word	0x00000000
        /*0010*/ 	.short	0x0000
        /*0012*/ 	.short	0x0000
        /*0014*/ 	.byte	0x00, 0xf0, 0x01, 0x28


	//----- nvinfo : EIATTR_SPARSE_MMA_MASK
	.align		4
.L_80:
        /*0018*/ 	.byte	0x03, 0x50
        /*001a*/ 	.short	0x0000


	//----- nvinfo : EIATTR_MAXREG_COUNT
	.align		4
        /*001c*/ 	.byte	0x03, 0x1b
        /*001e*/ 	.short	0x0080


	//----- nvinfo : EIATTR_MERCURY_ISA_VERSION
	.align		4
        /*0020*/ 	.byte	0x03, 0x5f
        /*0022*/ 	.short	0x0101


	//----- nvinfo : EIATTR_VRC_CTA_INIT_COUNT
	.align		4
        /*0024*/ 	.byte	0x02, 0x4a
	.zero		1
	.zero		1


	//----- nvinfo : EIATTR_EXIT_INSTR_OFFSETS
	.align		4
        /*0028*/ 	.byte	0x04, 0x1c
        /*002a*/ 	.short	(.L_82 - .L_81)


	//   ....[0]....
.L_81:
        /*002c*/ 	.word	0x00000010


	//----- nvinfo : EIATTR_MAX_THREADS
	.align		4
.L_82:
        /*0030*/ 	.byte	0x04, 0x05
        /*0032*/ 	.short	(.L_84 - .L_83)
.L_83:
        /*0034*/ 	.word	0x00000200
        /*0038*/ 	.word	0x00000001
        /*003c*/ 	.word	0x00000001


	//----- nvinfo : EIATTR_CBANK_PARAM_SIZE
	.align		4
.L_84:
        /*0040*/ 	.byte	0x03, 0x19
        /*0042*/ 	.short	0x0a00


	//----- nvinfo : EIATTR_PARAM_CBANK
	.align		4
        /*0044*/ 	.byte	0x04, 0x0a
        /*0046*/ 	.short	(.L_86 - .L_85)
	.align		4
.L_85:
        /*0048*/ 	.word	index@(.nv.constant0._ZN7cutlass13device_kernelIN5flash11enable_sm90INS1_16FlashAttnFwdSm90INS1_25CollectiveMainloopFwdSm90ILi2EN4cute5tupleIJNS5_1CILi1EEES8_S8_EEENS6_IJNS7_ILi192EEENS7_ILi144EEENS7_ILi96EEEEEELi96ENS_6half_tEfNS_4arch4Sm90ELb0ELb0ELb0ELb1ELb0ELb0ELb0ELb0ELb1ELb0ELb0ELb0EEENS1_21CollectiveEpilogueFwdINS6_IJSA_SC_SB_EEES9_SE_SG_Li384ELb1ELb0ELb0ELb0EEENS1_36VarlenDynamicPersistentTileSchedulerILi192ELi144ELi384ELi32ELb0ELb0ELb1ELb0ELb1ELb1EEEEEEEEEvNT_6ParamsE)
        /*004c*/ 	.short	0x0380
        /*004e*/ 	.short	0x0a00


	//----- nvinfo : EIATTR_SW_WAR
	.align		4
.L_86:
        /*0050*/ 	.byte	0x04, 0x36
        /*0052*/ 	.short	(.L_88 - .L_87)
.L_87:
        /*0054*/ 	.word	0x00000008
.L_88:


//--------------------- .nv.info._ZN7cutlass13device_kernelIN5flash11enable_sm90INS1_16FlashAttnFwdSm90INS1_25CollectiveMainloopFwdSm90ILi2EN4cute5tupleIJNS5_1CILi1EEES8_S8_EEENS6_IJNS7_ILi192EEENS7_ILi144EEENS7_ILi96EEEEEELi96ENS_6half_tEfNS_4arch4Sm90ELb0ELb0ELb0ELb1ELb0ELb1ELb0ELb0ELb1ELb0ELb0ELb0EEENS1_21CollectiveEpilogueFwdINS6_IJSA_SC_SB_EEES9_SE_SG_Li384ELb1ELb0ELb0ELb0EEENS1_36VarlenDynamicPersistentTileSchedulerILi192ELi144ELi384ELi32ELb0ELb0ELb1ELb0ELb1ELb1EEEEEEEEEvNT_6ParamsE --------------------------
	.section	.nv.info._ZN7cutlass13device_kernelIN5flash11enable_sm90INS1_16FlashAttnFwdSm90INS1_25CollectiveMainloopFwdSm90ILi2EN4cute5tupleIJNS5_1CILi1EEES8_S8_EEENS6_IJNS7_ILi192EEENS7_ILi144EEENS7_ILi96EEEEEELi96ENS_6half_tEfNS_4arch4Sm90ELb0ELb0ELb0ELb1ELb0ELb1ELb0ELb0ELb1ELb0ELb0ELb0EEENS1_21CollectiveEpilogueFwdINS6_IJSA_SC_SB_EEES9_SE_SG_Li384ELb1ELb0ELb0ELb0EEENS1_36VarlenDynamicPersistentTileSchedulerILi192ELi144ELi384ELi32ELb0ELb0ELb1ELb0ELb1ELb1EEEEEEEEEvNT_6ParamsE,"",@"SHT_CUDA_INFO"
	.sectionflags	@""
	.align	4


	//----- nvinfo : EIATTR_CUDA_API_VERSION
	.align		4
        /*0000*/ 	.byte	0x04, 0x37
        /*0002*/ 	.short	(.L_90 - .L_89)
.L_89:
        /*0004*/ 	.word	0x00000082


	//----- nvinfo : EIATTR_KPARAM_INFO
	.align		4
.L_90:
        /*0008*/ 	.byte	0x04, 0x17
        /*000a*/ 	.short	(.L_92 - .L_91)
.L_91:
        /*000c*/ 	.word	0x00000000
        /*0010*/ 	.short	0x0000
        /*0012*/ 	.short	0x0000
        /*0014*/ 	.byte	0x00, 0xf0, 0x01, 0x28


	//----- nvinfo : EIATTR_SPARSE_MMA_MASK
	.align		4
.L_92:
        /*0018*/ 	.byte	0x03, 0x50
        /*001a*/ 	.short	0x0000


	//----- nvinfo : EIATTR_MAXREG_COUNT
	.align		4
        /*001c*/ 	.byte	0x03, 0x1b
        /*001e*/ 	.short	0x0080


	//----- nvinfo : EIATTR_MERCURY_ISA_VERSION
	.align		4
        /*0020*/ 	.byte	0x03, 0x5f
        /*0022*/ 	.short	0x0101


	//----- nvinfo : EIATTR_VRC_CTA_INIT_COUNT
	.align		4
        /*0024*/ 	.byte	0x02, 0x4a
	.zero		1
	.zero		1


	//----- nvinfo : EIATTR_EXIT_INSTR_OFFSETS
	.align		4
        /*0028*/ 	.byte	0x04, 0x1c
        /*002a*/ 	.short	(.L_94 - .L_93)


	//   ....[0]....
.L_93:
        /*002c*/ 	.word	0x00000010


	//----- nvinfo : EIATTR_MAX_THREADS
	.align		4
.L_94:
        /*0030*/ 	.byte	0x04, 0x05
        /*0032*/ 	.short	(.L_96 - .L_95)
.L_95:
        /*0034*/ 	.word	0x00000200
        /*0038*/ 	.word	0x00000001
        /*003c*/ 	.word	0x00000001


	//----- nvinfo : EIATTR_CBANK_PARAM_SIZE
	.align		4
.L_96:
        /*0040*/ 	.byte	0x03, 0x19
        /*0042*/ 	.short	0x0a00


	//----- nvinfo : EIATTR_PARAM_CBANK
	.align		4
        /*0044*/ 	.byte	0x04, 0x0a
        /*0046*/ 	.short	(.L_98 - .L_97)
	.align		4
.L_97:
        /*0048*/ 	.word	index@(.nv.constant0._ZN7cutlass13device_kernelIN5flash11enable_sm90INS1_16FlashAttnFwdSm90INS1_25CollectiveMainloopFwdSm90ILi2EN4cute5tupleIJNS5_1CILi1EEES8_S8_EEENS6_IJNS7_ILi192EEENS7_ILi144EEENS7_ILi96EEEEEELi96ENS_6half_tEfNS_4arch4Sm90ELb0ELb0ELb0ELb1ELb0ELb1ELb0ELb0ELb1ELb0ELb0ELb0EEENS1_21CollectiveEpilogueFwdINS6_IJSA_SC_SB_EEES9_SE_SG_Li384ELb1ELb0ELb0ELb0EEENS1_36VarlenDynamicPersistentTileSchedulerILi192ELi144ELi384ELi32ELb0ELb0ELb1ELb0ELb1ELb1EEEEEEEEEvNT_6ParamsE)
        /*004c*/ 	.short	0x0380
        /*004e*/ 	.short	0x0a00


	//----- nvinfo : EIATTR_SW_WAR
	.align		4
.L_98:
        /*0050*/ 	.byte	0x04, 0x36
        /*0052*/ 	.short	(.L_100 - .L_99)
.L_99:
        /*0054*/ 	.word	0x00000008
.L_100:


//--------------------- .nv.info._ZN7cutlass13device_kernelIN5flash11enable_sm90INS1_16FlashAttnFwdSm90INS1_25CollectiveMainloopFwdSm90ILi2EN4cute5tupleIJNS5_1CILi1EEES8_S8_EEENS6_IJNS7_ILi192EEENS7_ILi128EEENS7_ILi96EEEEEELi96ENS_6half_tEfNS_4arch4Sm90ELb0ELb1ELb0ELb0ELb0ELb0ELb0ELb0ELb1ELb0ELb0ELb0EEENS1_21CollectiveEpilogueFwdINS6_IJSA_SC_SB_EEES9_SE_SG_Li384ELb0ELb0ELb0ELb0EEENS1_30DynamicPersistentTileSchedulerILi384ELi32ELb0ELb0ELb1EEEEEEEEEvNT_6ParamsE --------------------------
	.section	.nv.info._ZN7cutlass13device_kernelIN5flash11enable_sm90INS1_16FlashAttnFwdSm90INS1_25CollectiveMainloopFwdSm90ILi2EN4cute5tupleIJNS5_1CILi1EEES8_S8_EEENS6_IJNS7_ILi192EEENS7_ILi128EEENS7_ILi96EEEEEELi96ENS_6half_tEfNS_4arch4Sm90ELb0ELb1ELb0ELb0ELb0ELb0ELb0ELb0ELb1ELb0ELb0ELb0EEENS1_21CollectiveEpilogueFwdINS6_IJSA_SC_SB_EEES9_SE_SG_Li384ELb0ELb0ELb0ELb0EEENS1_30DynamicPersistentTileSchedulerILi384ELi32ELb0ELb0ELb1EEEEEEEEEvNT_6ParamsE,"",@"SHT_CUDA_INFO"
	.sectionflags	@""
	.align	4


	//----- nvinfo : EIATTR_CUDA_API_VERSION
	.align		4
        /*0000*/ 	.byte	0x04, 0x37
        /*0002*/ 	.short	(.L_102 - .L_101)
.L_101:
        /*0004*/ 	.word	0x00000082


	//----- nvinfo : EIATTR_KPARAM_INFO
	.align		4
.L_102:
        /*0008*/ 	.byte	0x04, 0x17
        /*000a*/ 	.short	(.L_104 - .L_103)
.L_103:
        /*000c*/ 	.word	0x00000000
        /*0010*/ 	.short	0x0000
        /*0012*/ 	.short	0x0000
        /*0014*/ 	.byte	0x00, 0xf0, 0x01, 0x2e


	//----- nvinfo : EIATTR_SPARSE_MMA_MASK
	.align		4
.L_104:
        /*0018*/ 	.byte	0x03, 0x50
        /*001a*/ 	.short	0x0000


	//----- nvinfo : EIATTR_MAXREG_COUNT
	.align		4
        /*001c*/ 	.byte	0x03, 0x1b
        /*001e*/ 	.short	0x0080


	//----- nvinfo : EIATTR_MERCURY_ISA_VERSION
	.align		4
        /*0020*/ 	.byte	0x03, 0x5f
        /*0022*/ 	.short	0x0101


	//----- nvinfo : EIATTR_VRC_CTA_INIT_COUNT
	.align		4
        /*0024*/ 	.byte	0x02, 0x4a
	.zero		1
	.zero		1


	//----- nvinfo : EIATTR_EXIT_INSTR_OFFSETS
	.align		4
        /*0028*/ 	.byte	0x04, 0x1c
        /*002a*/ 	.short	(.L_106 - .L_105)


	//   ....[0]....
.L_105:
        /*002c*/ 	.word	0x00000010


	//----- nvinfo : EIATTR_MAX_THREADS
	.align		4
.L_106:
        /*0030*/ 	.byte	0x04, 0x05
        /*0032*/ 	.short	(.L_108 - .L_107)
.L_107:
        /*0034*/ 	.word	0x00000200
        /*0038*/ 	.word	0x00000001
        /*003c*/ 	.word	0x00000001


	//----- nvinfo : EIATTR_CBANK_PARAM_SIZE
	.align		4
.L_108:
        /*0040*/ 	.byte	0x03, 0x19
        /*0042*/ 	.short	0x0b80


	//----- nvinfo : EIATTR_PARAM_CBANK
	.align		4
        /*0044*/ 	.byte	0x04, 0x0a
        /*0046*/ 	.short	(.L_110 - .L_109)
	.align		4
.L_109:
        /*0048*/ 	.word	index@(.nv.constant0._ZN7cutlass13device_kernelIN5flash11enable_sm90INS1_16FlashAttnFwdSm90INS1_25CollectiveMainloopFwdSm90ILi2EN4cute5tupleIJNS5_1CILi1EEES8_S8_EEENS6_IJNS7_ILi192EEENS7_ILi128EEENS7_ILi96EEEEEELi96ENS_6half_tEfNS_4arch4Sm90ELb0ELb1ELb0ELb0ELb0ELb0ELb0ELb0ELb1ELb0ELb0ELb0EEENS1_21CollectiveEpilogueFwdINS6_IJSA_SC_SB_EEES9_SE_SG_Li384ELb0ELb0ELb0ELb0EEENS1_30DynamicPersistentTileSchedulerILi384ELi32ELb0ELb0ELb1EEEEEEEEEvNT_6ParamsE)
        /*004c*/ 	.short	0x0380
        /*004e*/ 	.short	0x0b80


	//----- nvinfo : EIATTR_SW_WAR
	.align		4
.L_110:
        /*0050*/ 	.byte	0x04, 0x36
        /*0052*/ 	.short	(.L_112 - .L_111)
.L_111:
        /*0054*/ 	.word	0x00000008
.L_112:


//--------------------- .nv.info._ZN7cutlass13device_kernelIN5flash11enable_sm90INS1_16FlashAttnFwdSm90INS1_25CollectiveMainloopFwdSm90ILi2EN4cute5tupleIJNS5_1CILi1EEES8_S8_EEENS6_IJNS7_ILi192EEENS7_ILi128EEENS7_ILi96EEEEEELi96ENS_6half_tEfNS_4arch4Sm90ELb0ELb1ELb0ELb1ELb0ELb0ELb0ELb0ELb1ELb0ELb0ELb0EEENS1_21CollectiveEpilogueFwdINS6_IJSA_SC_SB_EEES9_SE_SG_Li384ELb1ELb0ELb0ELb0EEENS1_36VarlenDynamicPersistentTileSchedulerILi192ELi128ELi384ELi32ELb0ELb0ELb1ELb1ELb0ELb1EEEEEEEEEvNT_6ParamsE --------------------------
	.section	.nv.info._ZN7cutlass13device_kernelIN5flash11enable_sm90INS1_16FlashAttnFwdSm90INS1_25CollectiveMainloopFwdSm90ILi2EN4cute5tupleIJNS5_1CILi1EEES8_S8_EEENS6_IJNS7_ILi192EEENS7_ILi128EEENS7_ILi96EEEEEELi96ENS_6half_tEfNS_4arch4Sm90ELb0ELb1ELb0ELb1ELb0ELb0ELb0ELb0ELb1ELb0ELb0ELb0EEENS1_21CollectiveEpilogueFwdINS6_IJSA_SC_SB_EEES9_SE_SG_Li384ELb1ELb0ELb0ELb0EEENS1_36VarlenDynamicPersistentTileSchedulerILi192ELi128ELi384ELi32ELb0ELb0ELb1ELb1ELb0ELb1EEEEEEEEEvNT_6ParamsE,"",@"SHT_CUDA_INFO"
	.sectionflags	@""
	.align	4


	//----- nvinfo : EIATTR_CUDA_API_VERSION
	.align		4
        /*0000*/ 	.byte	0x04, 0x37
        /*0002*/ 	.short	(.L_114 - .L_113)
.L_113:
        /*0004*/ 	.word	0x00000082


	//----- nvinfo : EIATTR_KPARAM_INFO
	.align		4
.L_114:
        /*0008*/ 	.byte	0x04, 0x17
        /*000a*/ 	.short	(.L_116 - .L_115)
.L_115:
        /*000c*/ 	.word	0x00000000
        /*0010*/ 	.short	0x0000
        /*0012*/ 	.short	0x0000
        /*0014*/ 	.byte	0x00, 0xf0, 0x01, 0x28


	//----- nvinfo : EIATTR_SPARSE_MMA_MASK
	.align		4
.L_116:
        /*0018*/ 	.byte	0x03, 0x50
        /*001a*/ 	.short	0x0000


	//----- nvinfo : EIATTR_MAXREG_COUNT
	.align		4
        /*001c*/ 	.byte	0x03, 0x1b
        /*001e*/ 	.short	0x0080


	//----- nvinfo : EIATTR_MERCURY_ISA_VERSION
	.align		4
        /*0020*/ 	.byte	0x03, 0x5f
        /*0022*/ 	.short	0x0101


	//----- nvinfo : EIATTR_VRC_CTA_INIT_COUNT
	.align		4
        /*0024*/ 	.byte	0x02, 0x4a
	.zero		1
	.zero		1


	//----- nvinfo : EIATTR_EXIT_INSTR_OFFSETS
	.align		4
        /*0028*/ 	.byte	0x04, 0x1c
        /*002a*/ 	.short	(.L_118 - .L_117)


	//   ....[0]....
.L_117:
        /*002c*/ 	.word	0x00000010


	//----- nvinfo : EIATTR_MAX_THREADS
	.align		4
.L_118:
        /*0030*/ 	.byte	0x04, 0x05
        /*0032*/ 	.short	(.L_120 - .L_119)
.L_119:
        /*0034*/ 	.word	0x00000200
        /*0038*/ 	.word	0x00000001
        /*003c*/ 	.word	0x00000001


	//----- nvinfo : EIATTR_CBANK_PARAM_SIZE
	.align		4
.L_120:
        /*0040*/ 	.byte	0x03, 0x19
        /*0042*/ 	.short	0x0a00


	//----- nvinfo : EIATTR_PARAM_CBANK
	.align		4
        /*0044*/ 	.byte	0x04, 0x0a
        /*0046*/ 	.short	(.L_122 - .L_121)
	.align		4
.L_121:
        /*0048*/ 	.word	index@(.nv.constant0._ZN7cutlass13device_kernelIN5flash11enable_sm90INS1_16FlashAttnFwdSm90INS1_25CollectiveMainloopFwdSm90ILi2EN4cute5tupleIJNS5_1CILi1EEES8_S8_EEENS6_IJNS7_ILi192EEENS7_ILi128EEENS7_ILi96EEEEEELi96ENS_6half_tEfNS_4arch4Sm90ELb0ELb1ELb0ELb1ELb0ELb0ELb0ELb0ELb1ELb0ELb0ELb0EEENS1_21CollectiveEpilogueFwdINS6_IJSA_SC_SB_EEES9_SE_SG_Li384ELb1ELb0ELb0ELb0EEENS1_36VarlenDynamicPersistentTileSchedulerILi192ELi128ELi384ELi32ELb0ELb0ELb1ELb1ELb0ELb1EEEEEEEEEvNT_6ParamsE)
        /*004c*/ 	.short	0x0380
        /*004e*/ 	.short	0x0a00


	//----- nvinfo : EIATTR_SW_WAR
	.align		4
.L_122:
        /*0050*/ 	.byte	0x04, 0x36
        /*0052*/ 	.short	(.L_124 - .L_123)
.L_123:
        /*0054*/ 	.word	0x00000008
.L_124:


//--------------------- .nv.info._ZN7cutlass13device_kernelIN5flash11enable_sm90INS1_16FlashAttnFwdSm90INS1_25CollectiveMainloopFwdSm90ILi2EN4cute5tupleIJNS5_1CILi1EEES8_S8_EEENS6_IJNS7_ILi192EEENS7_ILi128EEENS7_ILi96EEEEEELi96ENS_6half_tEfNS_4arch4Sm90ELb0ELb1ELb0ELb1ELb0ELb1ELb0ELb0ELb1ELb0ELb0ELb0EEENS1_21CollectiveEpilogueFwdINS6_IJSA_SC_SB_EEES9_SE_SG_Li384ELb1ELb0ELb0ELb0EEENS1_36VarlenDynamicPersistentTileSchedulerILi192ELi128ELi384ELi32ELb0ELb0ELb1ELb1ELb0ELb1EEEEEEEEEvNT_6ParamsE --------------------------
	.section	.nv.info._ZN7cutlass13device_kernelIN5flash11enable_sm90INS1_16FlashAttnFwdSm90INS1_25CollectiveMainloopFwdSm90ILi2EN4cute5tupleIJNS5_1CILi1EEES8_S8_EEENS6_IJNS7_ILi192EEENS7_ILi128EEENS7_ILi96EEEEEELi96ENS_6half_tEfNS_4arch4Sm90ELb0ELb1ELb0ELb1ELb0ELb1ELb0ELb0ELb1ELb0ELb0ELb0EEENS1_21CollectiveEpilogueFwdINS6_IJSA_SC_SB_EEES9_SE_SG_Li384ELb1ELb0ELb0ELb0EEENS1_36VarlenDynamicPersistentTileSchedulerILi192ELi128ELi384ELi32ELb0ELb0ELb1ELb1ELb0ELb1EEEEEEEEEvNT_6ParamsE,"",@"SHT_CUDA_INFO"
	.sectionflags	@""
	.align	4


	//----- nvinfo : EIATTR_CUDA_API_VERSION
	.align		4
        /*0000*/ 	.byte	0x04, 0x37
        /*0002*/ 	.short	(.L_126 - .L_125)
.L_125:
        /*0004*/ 	.word	0x00000082


	//----- nvinfo : EIATTR_KPARAM_INFO
	.align		4
.L_126:
        /*0008*/ 	.byte	0x04, 0x17
        /*000a*/ 	.short	(.L_128 - .L_127)
.L_127:
        /*000c*/ 	.word	0x00000000
        /*0010*/ 	.short	0x0000
        /*0012*/ 	.short	0x0000
        /*0014*/ 	.byte	0x00, 0xf0, 0x01, 0x28


	//----- nvinfo : EIATTR_SPARSE_MMA_MASK
	.align		4
.L_128:
        /*0018*/ 	.byte	0x03, 0x50
        /*001a*/ 	.short	0x0000


	//----- nvinfo : EIATTR_MAXREG_COUNT
	.align		4
        /*001c*/ 	.byte	0x03, 0x1b
        /*001e*/ 	.short	0x0080


	//----- nvinfo : EIATTR_MERCURY_ISA_VERSION
	.align		4
        /*0020*/ 	.byte	0x03, 0x5f
        /*0022*/ 	.short	0x0101


	//----- nvinfo : EIATTR_VRC_CTA_INIT_COUNT
	.align		4
        /*0024*/ 	.byte	0x02, 0x4a
	.zero		1
	.zero		1


	//----- nvinfo : EIATTR_EXIT_INSTR_OFFSETS
	.align		4
        /*0028*/ 	.byte	0x04, 0x1c
        /*002a*/ 	.short	(.L_130 - .L_129)


	//   ....[0]....
.L_129:
        /*002c*/ 	.word	0x00000010


	//----- nvinfo : EIATTR_MAX_THREADS
	.align		4
.L_130:
        /*0030*/ 	.byte	0x04, 0x05
        /*0032*/ 	.short	(.L_132 - .L_131)
.L_131:
        /*0034*/ 	.word	0x00000200
        /*0038*/ 	.word	0x00000001
        /*003c*/ 	.word	0x00000001


	//----- nvinfo : EIATTR_CBANK_PARAM_SIZE
	.align		4
.L_132:
        /*0040*/ 	.byte	0x03, 0x19
        /*0042*/ 	.short	0x0a00


	//----- nvinfo : EIATTR_PARAM_CBANK
	.align		4
        /*0044*/ 	.byte	0x04, 0x0a
        /*0046*/ 	.short	(.L_134 - .L_133)
	.align		4
.L_133:
        /*0048*/ 	.word	index@(.nv.constant0._ZN7cutlass13device_kernelIN5flash11enable_sm90INS1_16FlashAttnFwdSm90INS1_25CollectiveMainloopFwdSm90ILi2EN4cute5tupleIJNS5_1CILi1EEES8_S8_EEENS6_IJNS7_ILi192EEENS7_ILi128EEENS7_ILi96EEEEEELi96ENS_6half_tEfNS_4arch4Sm90ELb0ELb1ELb0ELb1ELb0ELb1ELb0ELb0ELb1ELb0ELb0ELb0EEENS1_21CollectiveEpilogueFwdINS6_IJSA_SC_SB_EEES9_SE_SG_Li384ELb1ELb0ELb0ELb0EEENS1_36VarlenDynamicPersistentTileSchedulerILi192ELi128ELi384ELi32ELb0ELb0ELb1ELb1ELb0ELb1EEEEEEEEEvNT_6ParamsE)
        /*004c*/ 	.short	0x0380
        /*004e*/ 	.short	0x0a00


	//----- nvinfo : EIATTR_SW_WAR
	.align		4
.L_134:
        /*0050*/ 	.byte	0x04, 0x36
        /*0052*/ 	.short	(.L_136 - .L_135)
.L_135:
        /*0054*/ 	.word	0x00000008
.L_136:


//--------------------- .nv.info._ZN7cutlass13device_kernelIN5flash11enable_sm90INS1_16FlashAttnFwdSm90INS1_25CollectiveMainloopFwdSm90ILi2EN4cute5tupleIJNS5_1CILi1EEES8_S8_EEENS6_IJNS7_ILi192EEENS7_ILi144EEENS7_ILi96EEEEEELi96ENS_6half_tEfNS_4arch4Sm90ELb1ELb0ELb0ELb0ELb0ELb0ELb0ELb0ELb1ELb0ELb0ELb0EEENS1_21CollectiveEpilogueFwdINS6_IJSA_SC_SB_EEES9_SE_SG_Li384ELb0ELb0ELb0ELb0EEENS1_30DynamicPersistentTileSchedulerILi384ELi32ELb0ELb0ELb1EEEEEEEEEvNT_6ParamsE --------------------------
	.section	.nv.info._ZN7cutlass13device_kernelIN5flash11enable_sm90INS1_16FlashAttnFwdSm90INS1_25CollectiveMainloopFwdSm90ILi2EN4cute5tupleIJNS5_1CILi1EEES8_S8_EEENS6_IJNS7_ILi192EEENS7_ILi144EEENS7_ILi96EEEEEELi96ENS_6half_tEfNS_4arch4Sm90ELb1ELb0ELb0ELb0ELb0ELb0ELb0ELb0ELb1ELb0ELb0ELb0EEENS1_21CollectiveEpilogueFwdINS6_IJSA_SC_SB_EEES9_SE_SG_Li384ELb0ELb0ELb0ELb0EEENS1_30DynamicPersistentTileSchedulerILi384ELi32ELb0ELb0ELb1EEEEEEEEEvNT_6ParamsE,"",@"SHT_CUDA_INFO"
	.sectionflags	@""
	.align	4


	//----- nvinfo : EIATTR_CUDA_API_VERSION
	.align		4
        /*0000*/ 	.byte	0x04, 0x37
        /*0002*/ 	.short	(.L_138 - .L_137)
.L_137:
        /*0004*/ 	.word	0x00000082


	//----- nvinfo : EIATTR_KPARAM_INFO
	.align		4
.L_138:
        /*0008*/ 	.byte	0x04, 0x17
        /*000a*/ 	.short	(.L_140 - .L_139)
.L_139:
        /*000c*/ 	.word	0x00000000
        /*0010*/ 	.short	0x0000
        /*0012*/ 	.short	0x0000
        /*0014*/ 	.byte	0x00, 0xf0, 0x01, 0x2e


	//----- nvinfo : EIATTR_SPARSE_MMA_MASK
	.align		4
.L_140:
        /*0018*/ 	.byte	0x03, 0x50
        /*001a*/ 	.short	0x0000


	//----- nvinfo : EIATTR_MAXREG_COUNT
	.align		4
        /*001c*/ 	.byte	0x03, 0x1b
        /*001e*/ 	.short	0x0080


	//----- nvinfo : EIATTR_MERCURY_ISA_VERSION
	.align		4
        /*0020*/ 	.byte	0x03, 0x5f
        /*0022*/ 	.short	0x0101


	//----- nvinfo : EIATTR_VRC_CTA_INIT_COUNT
	.align		4
        /*0024*/ 	.byte	0x02, 0x4a
	.zero		1
	.zero		1


	//----- nvinfo : EIATTR_EXIT_INSTR_OFFSETS
	.align		4
        /*0028*/ 	.byte	0x04, 0x1c
        /*002a*/ 	.short	(.L_142 - .L_141)


	//   ....[0]....
.L_141:
        /*002c*/ 	.word	0x00000010


	//----- nvinfo : EIATTR_MAX_THREADS
	.align		4
.L_142:
        /*0030*/ 	.byte	0x04, 0x05
        /*0032*/ 	.short	(.L_144 - .L_143)
.L_143:
        /*0034*/ 	.word	0x00000200
        /*0038*/ 	.word	0x00000001
        /*003c*/ 	.word	0x00000001


	//----- nvinfo : EIATTR_CBANK_PARAM_SIZE
	.align		4
.L_144:
        /*0040*/ 	.byte	0x03, 0x19
        /*0042*/ 	.short	0x0b80


	//----- nvinfo : EIATTR_PARAM_CBANK
	.align		4
        /*0044*/ 	.byte	0x04, 0x0a
        /*0046*/ 	.short	(.L_146 - .L_145)
	.align		4
.L_145:
        /*0048*/ 	.word	index@(.nv.constant0._ZN7cutlass13device_kernelIN5flash11enable_sm90INS1_16FlashAttnFwdSm90INS1_25CollectiveMainloopFwdSm90ILi2EN4cute5tupleIJNS5_1CILi1EEES8_S8_EEENS6_IJNS7_ILi192EEENS7_ILi144EEENS7_ILi96EEEEEELi96ENS_6half_tEfNS_4arch4Sm90ELb1ELb0ELb0ELb0ELb0ELb0ELb0ELb0ELb1ELb0ELb0ELb0EEENS1_21CollectiveEpilogueFwdINS6_IJSA_SC_SB_EEES9_SE_SG_Li384ELb0ELb0ELb0ELb0EEENS1_30DynamicPersistentTileSchedulerILi384ELi32ELb0ELb0ELb1EEEEEEEEEvNT_6ParamsE)
        /*004c*/ 	.short	0x0380
        /*004e*/ 	.short	0x0b80


	//----- nvinfo : EIATTR_SW_WAR
	.align		4
.L_146:
        /*0050*/ 	.byte	0x04, 0x36
        /*0052*/ 	.short	(.L_148 - .L_147)
.L_147:
        /*0054*/ 	.word	0x00000008
.L_148:


//--------------------- .nv.info._ZN7cutlass13device_kernelIN5flash11enable_sm90INS1_16FlashAttnFwdSm90INS1_25CollectiveMainloopFwdSm90ILi2EN4cute5tupleIJNS5_1CILi1EEES8_S8_EEENS6_IJNS7_ILi192EEENS7_ILi144EEENS7_ILi96EEEEEELi96ENS_6half_tEfNS_4arch4Sm90ELb1ELb0ELb0ELb1ELb0ELb0ELb0ELb0ELb1ELb0ELb0ELb0EEENS1_21CollectiveEpilogueFwdINS6_IJSA_SC_SB_EEES9_SE_SG_Li384ELb1ELb0ELb0ELb0EEENS1_36VarlenDynamicPersistentTileSchedulerILi192ELi144ELi384ELi32ELb0ELb0ELb1ELb1ELb1ELb1EEEEEEEEEvNT_6ParamsE --------------------------
	.section	.nv.info._ZN7cutlass13device_kernelIN5flash11enable_sm90INS1_16FlashAttnFwdSm90INS1_25CollectiveMainloopFwdSm90ILi2EN4cute5tupleIJNS5_1CILi1EEES8_S8_EEENS6_IJNS7_ILi192EEENS7_ILi144EEENS7_ILi96EEEEEELi96ENS_6half_tEfNS_4arch4Sm90ELb1ELb0ELb0ELb1ELb0ELb0ELb0ELb0ELb1ELb0ELb0ELb0EEENS1_21CollectiveEpilogueFwdINS6_IJSA_SC_SB_EEES9_SE_SG_Li384ELb1ELb0ELb0ELb0EEENS1_36VarlenDynamicPersistentTileSchedulerILi192ELi144ELi384ELi32ELb0ELb0ELb1ELb1ELb1ELb1EEEEEEEEEvNT_6ParamsE,"",@"SHT_CUDA_INFO"
	.sectionflags	@""
	.align	4


	//----- nvinfo : EIATTR_CUDA_API_VERSION
	.align		4
        /*0000*/ 	.byte	0x04, 0x37
        /*0002*/ 	.short	(.L_150 - .L_149)
.L_149:
        /*0004*/ 	.word	0x00000082


	//----- nvinfo : EIATTR_KPARAM_INFO
	.align		4
.L_150:
        /*0008*/ 	.byte	0x04, 0x17
        /*000a*/ 	.short	(.L_152 - .L_151)
.L_151:
        /*000c*/ 	.word	0x00000000
        /*0010*/ 	.short	0x0000
        /*0012*/ 	.short	0x0000
        /*0014*/ 	.byte	0x00, 0xf0, 0x01, 0x28


	//----- nvinfo : EIATTR_SPARSE_MMA_MASK
	.align		4
.L_152:
        /*0018*/ 	.byte	0x03, 0x50
        /*001a*/ 	.short	0x0000


	//----- nvinfo : EIATTR_MAXREG_COUNT
	.align		4
        /*001c*/ 	.byte	0x03, 0x1b
        /*001e*/ 	.short	0x0080


	//----- nvinfo : EIATTR_MERCURY_ISA_VERSION
	.align		4
        /*0020*/ 	.byte	0x03, 0x5f
        /*0022*/ 	.short	0x0101


	//----- nvinfo : EIATTR_VRC_CTA_INIT_COUNT
	.align		4
        /*0024*/ 	.byte	0x02, 0x4a
	.zero		1
	.zero		1


	//----- nvinfo : EIATTR_EXIT_INSTR_OFFSETS
	.align		4
        /*0028*/ 	.byte	0x04, 0x1c
        /*002a*/ 	.short	(.L_154 - .L_153)


	//   ....[0]....
.L_153:
        /*002c*/ 	.word	0x00000010


	//----- nvinfo : EIATTR_MAX_THREADS
	.align		4
.L_154:
        /*0030*/ 	.byte	0x04, 0x05
        /*0032*/ 	.short	(.L_156 - .L_155)
.L_155:
        /*0034*/ 	.word	0x00000200
        /*0038*/ 	.word	0x00000001
        /*003c*/ 	.word	0x00000001


	//----- nvinfo : EIATTR_CBANK_PARAM_SIZE
	.align		4
.L_156:
        /*0040*/ 	.byte	0x03, 0x19
        /*0042*/ 	.short	0x0a00


	//----- nvinfo : EIATTR_PARAM_CBANK
	.align		4
        /*0044*/ 	.byte	0x04, 0x0a
        /*0046*/ 	.short	(.L_158 - .L_157)
	.align		4
.L_157:
        /*0048*/ 	.word	index@(.nv.constant0._ZN7cutlass13device_kernelIN5flash11enable_sm90INS1_16FlashAttnFwdSm90INS1_25CollectiveMainloopFwdSm90ILi2EN4cute5tupleIJNS5_1CILi1EEES8_S8_EEENS6_IJNS7_ILi192EEENS7_ILi144EEENS7_ILi96EEEEEELi96ENS_6half_tEfNS_4arch4Sm90ELb1ELb0ELb0ELb1ELb0ELb0ELb0ELb0ELb1ELb0ELb0ELb0EEENS1_21CollectiveEpilogueFwdINS6_IJSA_SC_SB_EEES9_SE_SG_Li384ELb1ELb0ELb0ELb0EEENS1_36VarlenDynamicPersistentTileSchedulerILi192ELi144ELi384ELi32ELb0ELb0ELb1ELb1ELb1ELb1EEEEEEEEEvNT_6ParamsE)
        /*004c*/ 	.short	0x0380
        /*004e*/ 	.short	0x0a00


	//----- nvinfo : EIATTR_SW_WAR
	.align		4
.L_158:
        /*0050*/ 	.byte	0x04, 0x36
        /*0052*/ 	.short	(.L_160 - .L_159)
.L_159:
        /*0054*/ 	.word	0x00000008
.L_160:


//--------------------- .nv.info._ZN7cutlass13device_kernelIN5flash11enable_sm90INS1_16FlashAttnFwdSm90INS1_25CollectiveMainloopFwdSm90ILi2EN4cute5tupleIJNS5_1CILi1EEES8_S8_EEENS6_IJNS7_ILi192EEENS7_ILi144EEENS7_ILi96EEEEEELi96ENS_6half_tEfNS_4arch4Sm90ELb1ELb0ELb0ELb1ELb0ELb1ELb0ELb0ELb1ELb0ELb0ELb0EEENS1_21CollectiveEpilogueFwdINS6_IJSA_SC_SB_EEES9_SE_SG_Li384ELb1ELb0ELb0ELb0EEENS1_36VarlenDynamicPersistentTileSchedulerILi192ELi144ELi384ELi32ELb0ELb0ELb1ELb1ELb1ELb1EEEEEEEEEvNT_6ParamsE --------------------------
	.section	.nv.info._ZN7cutlass13device_kernelIN5flash11enable_sm90INS1_16FlashAttnFwdSm90INS1_25CollectiveMainloopFwdSm90ILi2EN4cute5tupleIJNS5_1CILi1EEES8_S8_EEENS6_IJNS7_ILi192EEENS7_ILi144EEENS7_ILi96EEEEEELi96ENS_6half_tEfNS_4arch4Sm90ELb1ELb0ELb0ELb1ELb0ELb1ELb0ELb0ELb1ELb0ELb0ELb0EEENS1_21CollectiveEpilogueFwdINS6_IJSA_SC_SB_EEES9_SE_SG_Li384ELb1ELb0ELb0ELb0EEENS1_36VarlenDynamicPersistentTileSchedulerILi192ELi144ELi384ELi32ELb0ELb0ELb1ELb1ELb1ELb1EEEEEEEEEvNT_6ParamsE,"",@"SHT_CUDA_INFO"
	.sectionflags	@""
	.align	4


	//----- nvinfo : EIATTR_CUDA_API_VERSION
	.align		4
        /*0000*/ 	.byte	0x04, 0x37
        /*0002*/ 	.short	(.L_162 - .L_161)
.L_161:
        /*0004*/ 	.word	0x00000082


	//----- nvinfo : EIATTR_KPARAM_INFO
	.align		4
.L_162:
        /*0008*/ 	.byte	0x04, 0x17
        /*000a*/ 	.short	(.L_164 - .L_163)
.L_163:
        /*000c*/ 	.word	0x00000000
        /*0010*/ 	.short	0x0000
        /*0012*/ 	.short	0x0000
        /*0014*/ 	.byte	0x00, 0xf0, 0x01, 0x28


	//----- nvinfo : EIATTR_SPARSE_MMA_MASK
	.align		4
.L_164:
        /*0018*/ 	.byte	0x03, 0x50
        /*001a*/ 	.short	0x0000


	//----- nvinfo : EIATTR_MAXREG_COUNT
	.align		4
        /*001c*/ 	.byte	0x03, 0x1b
        /*001e*/ 	.short	0x0080


	//----- nvinfo : EIATTR_MERCURY_ISA_VERSION
	.align		4
        /*0020*/ 	.byte	0x03, 0x5f
        /*0022*/ 	.short	0x0101


	//----- nvinfo : EIATTR_VRC_CTA_INIT_COUNT
	.align		4
        /*0024*/ 	.byte	0x02, 0x4a
	.zero		1
	.zero		1


	//----- nvinfo : EIATTR_EXIT_INSTR_OFFSETS
	.align		4
        /*0028*/ 	.byte	0x04, 0x1c
        /*002a*/ 	.short	(.L_166 - .L_165)


	//   ....[0]....
.L_165:
        /*002c*/ 	.word	0x00000010


	//----- nvinfo : EIATTR_MAX_THREADS
	.align		4
.L_166:
        /*0030*/ 	.byte	0x04, 0x05
        /*0032*/ 	.short	(.L_168 - .L_167)
.L_167:
        /*0034*/ 	.word	0x00000200
        /*0038*/ 	.word	0x00000001
        /*003c*/ 	.word	0x00000001


	//----- nvinfo : EIATTR_CBANK_PARAM_SIZE
	.align		4
.L_168:
        /*0040*/ 	.byte	0x03, 0x19
        /*0042*/ 	.short	0x0a00


	//----- nvinfo : EIATTR_PARAM_CBANK
	.align		4
        /*0044*/ 	.byte	0x04, 0x0a
        /*0046*/ 	.short	(.L_170 - .L_169)
	.align		4
.L_169:
        /*0048*/ 	.word	index@(.nv.constant0._ZN7cutlass13device_kernelIN5flash11enable_sm90INS1_16FlashAttnFwdSm90INS1_25CollectiveMainloopFwdSm90ILi2EN4cute5tupleIJNS5_1CILi1EEES8_S8_EEENS6_IJNS7_ILi192EEENS7_ILi144EEENS7_ILi96EEEEEELi96ENS_6half_tEfNS_4arch4Sm90ELb1ELb0ELb0ELb1ELb0ELb1ELb0ELb0ELb1ELb0ELb0ELb0EEENS1_21CollectiveEpilogueFwdINS6_IJSA_SC_SB_EEES9_SE_SG_Li384ELb1ELb0ELb0ELb0EEENS1_36VarlenDynamicPersistentTileSchedulerILi192ELi144ELi384ELi32ELb0ELb0ELb1ELb1ELb1ELb1EEEEEEEEEvNT_6ParamsE)
        /*004c*/ 	.short	0x0380
        /*004e*/ 	.short	0x0a00


	//----- nvinfo : EIATTR_SW_WAR
	.align		4
.L_170:
        /*0050*/ 	.byte	0x04, 0x36
        /*0052*/ 	.short	(.L_172 - .L_171)
.L_171:
        /*0054*/ 	.word	0x00000008
.L_172:


//--------------------- .nv.callgraph             --------------------------
	.section	.nv.callgraph,"",@"SHT_CUDA_CALLGRAPH"
	.align	4
	.sectionentsize	8
	.align		4
        /*0000*/ 	.word	0x00000000
	.align		4
        /*0004*/ 	.word	0xffffffff
	.align		4
        /*0008*/ 	.word	0x00000000
	.align		4
        /*000c*/ 	.word	0xfffffffe
	.align		4
        /*0010*/ 	.word	0x00000000
	.align		4
        /*0014*/ 	.word	0xfffffffd
	.align		4
        /*0018*/ 	.word	0x00000000
	.align		4
        /*001c*/ 	.word	0xfffffffc


//--------------------- .nv.constant4             --------------------------
	.section	.nv.constant4,"a",@progbits
	.align	8
	.align		8
.nv.constant4:
        /*0000*/ 	.dword	_ZN65_INTERNAL_2621eed2_29_flash_fwd_hdim96_fp16_sm90_cu_f3e6f9ee_38524cuda3std3__45__cpo5beginE
	.align		8
        /*0008*/ 	.dword	_ZN65_INTERNAL_2621eed2_29_flash_fwd_hdim96_fp16_sm90_cu_f3e6f9ee_38524cuda3std3__45__cpo3endE
	.align		8
        /*0010*/ 	.dword	_ZN65_INTERNAL_2621eed2_29_flash_fwd_hdim96_fp16_sm90_cu_f3e6f9ee_38524cuda3std3__45__cpo6cbeginE
	.align		8
        /*0018*/ 	.dword	_ZN65_INTERNAL_2621eed2_29_flash_fwd_hdim96_fp16_sm90_cu_f3e6f9ee_38524cuda3std3__45__cpo4cendE
	.align		8
        /*0020*/ 	.dword	_ZN65_INTERNAL_2621eed2_29_flash_fwd_hdim96_fp16_sm90_cu_f3e6f9ee_38524cuda3std3__467_GLOBAL__N__2621eed2_29_flash_fwd_hdim96_fp16_sm90_cu_f3e6f9ee_38526ignoreE
	.align		8
        /*0028*/ 	.dword	_ZN65_INTERNAL_2621eed2_29_flash_fwd_hdim96_fp16_sm90_cu_f3e6f9ee_38524cuda3std3__419piecewise_constructE
	.align		8
        /*0030*/ 	.dword	_ZN65_INTERNAL_2621eed2_29_flash_fwd_hdim96_fp16_sm90_cu_f3e6f9ee_38524cuda3std3__48in_placeE
	.align		8
        /*0038*/ 	.dword	_ZN65_INTERNAL_2621eed2_29_flash_fwd_hdim96_fp16_sm90_cu_f3e6f9ee_38524cuda3std6ranges3__45__cpo4swapE
	.align		8
        /*0040*/ 	.dword	_ZN65_INTERNAL_2621eed2_29_flash_fwd_hdim96_fp16_sm90_cu_f3e6f9ee_38524cuda3std6ranges3__45__cpo9iter_moveE
	.align		8
        /*0048*/ 	.dword	_ZN65_INTERNAL_2621eed2_29_flash_fwd_hdim96_fp16_sm90_cu_f3e6f9ee_38524cute7productE
	.align		8
        /*0050*/ 	.dword	_ZN65_INTERNAL_2621eed2_29_flash_fwd_hdim96_fp16_sm90_cu_f3e6f9ee_38524cute1_E


//--------------------- .text._ZN7cutlass13device_kernelIN5flash11enable_sm90INS1_16FlashAttnFwdSm90INS1_25CollectiveMainloopFwdSm90ILi2EN4cute5tupleIJNS5_1CILi1EEES8_S8_EEENS6_IJNS7_ILi192EEENS7_ILi144EEENS7_ILi96EEEEEELi96ENS_6half_tEfNS_4arch4Sm90ELb0ELb0ELb0ELb0ELb0ELb0ELb0ELb0ELb1ELb0ELb0ELb0EEENS1_21CollectiveEpilogueFwdINS6_IJSA_SC_SB_EEES9_SE_SG_Li384ELb0ELb0ELb0ELb0EEENS1_29StaticPersistentTileSchedulerILb0EEEEEEEEEvNT_6ParamsE --------------------------
	.section	.text._ZN7cutlass13device_kernelIN5flash11enable_sm90INS1_16FlashAttnFwdSm90INS1_25CollectiveMainloopFwdSm90ILi2EN4cute5tupleIJNS5_1CILi1EEES8_S8_EEENS6_IJNS7_ILi192EEENS7_ILi144EEENS7_ILi96EEEEEELi96ENS_6half_tEfNS_4arch4Sm90ELb0ELb0ELb0ELb0ELb0ELb0ELb0ELb0ELb1ELb0ELb0ELb0EEENS1_21CollectiveEpilogueFwdINS6_IJSA_SC_SB_EEES9_SE_SG_Li384ELb0ELb0ELb0ELb0EEENS1_29StaticPersistentTileSchedulerILb0EEEEEEEEEvNT_6ParamsE,"ax",@progbits
	.align	128
.text._ZN7cutlass13device_kernelIN5flash11enable_sm90INS1_16FlashAttnFwdSm90INS1_25CollectiveMainloopFwdSm90ILi2EN4cute5tupleIJNS5_1CILi1EEES8_S8_EEENS6_IJNS7_ILi192EEENS7_ILi144EEENS7_ILi96EEEEEELi96ENS_6half_tEfNS_4arch4Sm90ELb0ELb0ELb0ELb0ELb0ELb0ELb0ELb0ELb1ELb0ELb0ELb0EEENS1_21CollectiveEpilogueFwdINS6_IJSA_SC_SB_EEES9_SE_SG_Li384ELb0ELb0ELb0ELb0EEENS1_29StaticPersistentTileSchedulerILb0EEEEEEEEEvNT_6ParamsE:
        .type           _ZN7cutlass13device_kernelIN5flash11enable_sm90INS1_16FlashAttnFwdSm90INS1_25CollectiveMainloopFwdSm90ILi2EN4cute5tupleIJNS5_1CILi1EEES8_S8_EEENS6_IJNS7_ILi192EEENS7_ILi144EEENS7_ILi96EEEEEELi96ENS_6half_tEfNS_4arch4Sm90ELb0ELb0ELb0ELb0ELb0ELb0ELb0ELb0ELb1ELb0ELb0ELb0EEENS1_21CollectiveEpilogueFwdINS6_IJSA_SC_SB_EEES9_SE_SG_Li384ELb0ELb0ELb0ELb0EEENS1_29StaticPersistentTileSchedulerILb0EEEEEEEEEvNT_6ParamsE,@function
        .size           _ZN7cutlass13device_kernelIN5flash11enable_sm90INS1_16FlashAttnFwdSm90INS1_25CollectiveMainloopFwdSm90ILi2EN4cute5tupleIJNS5_1CILi1EEES8_S8_EEENS6_IJNS7_ILi192EEENS7_ILi144EEENS7_ILi96EEEEEELi96ENS_6half_tEfNS_4arch4Sm90ELb0ELb0ELb0ELb0ELb0ELb0ELb0ELb0ELb1ELb0ELb0ELb0EEENS1_21CollectiveEpilogueFwdINS6_IJSA_SC_SB_EEES9_SE_SG_Li384ELb0ELb0ELb0ELb0EEENS1_29StaticPersistentTileSchedulerILb0EEEEEEEEEvNT_6ParamsE,(.L_x_9 - _ZN7cutlass13device_kernelIN5flash11enable_sm90INS1_16FlashAttnFwdSm90INS1_25CollectiveMainloopFwdSm90ILi2EN4cute5tupleIJNS5_1CILi1EEES8_S8_EEENS6_IJNS7_ILi192EEENS7_ILi144EEENS7_ILi96EEEEEELi96ENS_6half_tEfNS_4arch4Sm90ELb0ELb0ELb0ELb0ELb0ELb0ELb0ELb0ELb1ELb0ELb0ELb0EEENS1_21CollectiveEpilogueFwdINS6_IJSA_SC_SB_EEES9_SE_SG_Li384ELb0ELb0ELb0ELb0EEENS1_29StaticPersistentTileSchedulerILb0EEEEEEEEEvNT_6ParamsE)
        .other          _ZN7cutlass13device_kernelIN5flash11enable_sm90INS1_16FlashAttnFwdSm90INS1_25CollectiveMainloopFwdSm90ILi2EN4cute5tupleIJNS5_1CILi1EEES8_S8_EEENS6_IJNS7_ILi192EEENS7_ILi144EEENS7_ILi96EEEEEELi96ENS_6half_tEfNS_4arch4Sm90ELb0ELb0ELb0ELb0ELb0ELb0ELb0ELb0ELb1ELb0ELb0ELb0EEENS1_21CollectiveEpilogueFwdINS6_IJSA_SC_SB_EEES9_SE_SG_Li384ELb0ELb0ELb0ELb0EEENS1_29StaticPersistentTileSchedulerILb0EEEEEEEEEvNT_6ParamsE,@"STO_CUDA_ENTRY STV_DEFAULT"
_ZN7cutlass13device_kernelIN5flash11enable_sm90INS1_16FlashAttnFwdSm90INS1_25CollectiveMainloopFwdSm90ILi2EN4cute5tupleIJNS5_1CILi1EEES8_S8_EEENS6_IJNS7_ILi192EEENS7_ILi144EEENS7_ILi96EEEEEELi96ENS_6half_tEfNS_4arch4Sm90ELb0ELb0ELb0ELb0ELb0ELb0ELb0ELb0ELb1ELb0ELb0ELb0EEENS1_21CollectiveEpilogueFwdINS6_IJSA_SC_SB_EEES9_SE_SG_Li384ELb0ELb0ELb0ELb0EEENS1_29StaticPersistentTileSchedulerILb0EEEEEEEEEvNT_6ParamsE:
[----:B------:R-:W-:Y:S01]  /*0000*/  LDC R1, c[0x0][0x37c] ;  /* 0x0000df00ff017b82 */ /* 0x000fe20000000800 */
[----:B------:R-:W-:Y:S05]  /*0010*/  EXIT ;  /* 0x000000000000794d */ /* 0x000fea0003800000 */
.L_x_0:
[----:B------:R-:W-:-:S00]  /*0020*/  BRA `(.L_x_0) ;  /* 0xfffffffc00fc7947 */ /* 0x000fc0000383ffff */
[----:B------:R-:W-:-:S00]  /*0030*/  NOP ;  /* 0x0000000000007918 */ /* 0x000fc00000000000 */
        /* <DEDUP_REMOVED lines=12> */
.L_x_9:


//--------------------- .text._ZN7cutlass13device_kernelIN5flash11enable_sm90INS1_16FlashAttnFwdSm90INS1_25CollectiveMainloopFwdSm90ILi2EN4cute5tupleIJNS5_1CILi1EEES8_S8_EEENS6_IJNS7_ILi192EEENS7_ILi144EEENS7_ILi96EEEEEELi96ENS_6half_tEfNS_4arch4Sm90ELb0ELb0ELb0ELb1ELb0ELb0ELb0ELb0ELb1ELb0ELb0ELb0EEENS1_21CollectiveEpilogueFwdINS6_IJSA_SC_SB_EEES9_SE_SG_Li384ELb1ELb0ELb0ELb0EEENS1_36VarlenDynamicPersistentTileSchedulerILi192ELi144ELi384ELi32ELb0ELb0ELb1ELb0ELb1ELb1EEEEEEEEEvNT_6ParamsE --------------------------
	.section	.text._ZN7cutlass13device_kernelIN5flash11enable_sm90INS1_16FlashAttnFwdSm90INS1_25CollectiveMainloopFwdSm90ILi2EN4cute5tupleIJNS5_1CILi1EEES8_S8_EEENS6_IJNS7_ILi192EEENS7_ILi144EEENS7_ILi96EEEEEELi96ENS_6half_tEfNS_4arch4Sm90ELb0ELb0ELb0ELb1ELb0ELb0ELb0ELb0ELb1ELb0ELb0ELb0EEENS1_21CollectiveEpilogueFwdINS6_IJSA_SC_SB_EEES9_SE_SG_Li384ELb1ELb0ELb0ELb0EEENS1_36VarlenDynamicPersistentTileSchedulerILi192ELi144ELi384ELi32ELb0ELb0ELb1ELb0ELb1ELb1EEEEEEEEEvNT_6ParamsE,"ax",@progbits
	.align	128
.text._ZN7cutlass13device_kernelIN5flash11enable_sm90INS1_16FlashAttnFwdSm90INS1_25CollectiveMainloopFwdSm90ILi2EN4cute5tupleIJNS5_1CILi1EEES8_S8_EEENS6_IJNS7_ILi192EEENS7_ILi144EEENS7_ILi96EEEEEELi96ENS_6half_tEfNS_4arch4Sm90ELb0ELb0ELb0ELb1ELb0ELb0ELb0ELb0ELb1ELb0ELb0ELb0EEENS1_21CollectiveEpilogueFwdINS6_IJSA_SC_SB_EEES9_SE_SG_Li384ELb1ELb0ELb0ELb0EEENS1_36VarlenDynamicPersistentTileSchedulerILi192ELi144ELi384ELi32ELb0ELb0ELb1ELb0ELb1ELb1EEEEEEEEEvNT_6ParamsE:
        .type           _ZN7cutlass13device_kernelIN5flash11enable_sm90INS1_16FlashAttnFwdSm90INS1_25CollectiveMainloopFwdSm90ILi2EN4cute5tupleIJNS5_1CILi1EEES8_S8_EEENS6_IJNS7_ILi192EEENS7_ILi144EEENS7_ILi96EEEEEELi96ENS_6half_tEfNS_4arch4Sm90ELb0ELb0ELb0ELb1ELb0ELb0ELb0ELb0ELb1ELb0ELb0ELb0EEENS1_21CollectiveEpilogueFwdINS6_IJSA_SC_SB_EEES9_SE_SG_Li384ELb1ELb0ELb0ELb0EEENS1_36VarlenDynamicPersistentTileSchedulerILi192ELi144ELi384ELi32ELb0ELb0ELb1ELb0ELb1ELb1EEEEEEEEEvNT_6ParamsE,@function
        .size           _ZN7cutlass13device_kernelIN5flash11enable_sm90INS1_16FlashAttnFwdSm90INS1_25CollectiveMainloopFwdSm90ILi2EN4cute5tupleIJNS5_1CILi1EEES8_S8_EEENS6_IJNS7_ILi192EEENS7_ILi144EEENS7_ILi96EEEEEELi96ENS_6half_tEfNS_4arch4Sm90ELb0ELb0ELb0ELb1ELb0ELb0ELb0ELb0ELb1ELb0ELb0ELb0EEENS1_21CollectiveEpilogueFwdINS6_IJSA_SC_SB_EEES9_SE_SG_Li384ELb1ELb0ELb0ELb0EEENS1_36VarlenDynamicPersistentTileSchedulerILi192ELi144ELi384ELi32ELb0ELb0ELb1ELb0ELb1ELb1EEEEEEEEEvNT_6ParamsE,(.L_x_10 - _ZN7cutlass13device_kernelIN5flash11enable_sm90INS1_16FlashAttnFwdSm90INS1_25CollectiveMainloopFwdSm90ILi2EN4cute5tupleIJNS5_1CILi1EEES8_S8_EEENS6_IJNS7_ILi192EEENS7_ILi144EEENS7_ILi96EEEEEELi96ENS_6half_tEfNS_4arch4Sm90ELb0ELb0ELb0ELb1ELb0ELb0ELb0ELb0ELb1ELb0ELb0ELb0EEENS1_21CollectiveEpilogueFwdINS6_IJSA_SC_SB_EEES9_SE_SG_Li384ELb1ELb0ELb0ELb0EEENS1_36VarlenDynamicPersistentTileSchedulerILi192ELi144ELi384ELi32ELb0ELb0ELb1ELb0ELb1ELb1EEEEEEEEEvNT_6ParamsE)
        .other          _ZN7cutlass13device_kernelIN5flash11enable_sm90INS1_16FlashAttnFwdSm90INS1_25CollectiveMainloopFwdSm90ILi2EN4cute5tupleIJNS5_1CILi1EEES8_S8_EEENS6_IJNS7_ILi192EEENS7_ILi144EEENS7_ILi96EEEEEELi96ENS_6half_tEfNS_4arch4Sm90ELb0ELb0ELb0ELb1ELb0ELb0ELb0ELb0ELb1ELb0ELb0ELb0EEENS1_21CollectiveEpilogueFwdINS6_IJSA_SC_SB_EEES9_SE_SG_Li384ELb1ELb0ELb0ELb0EEENS1_36VarlenDynamicPersistentTileSchedulerILi192ELi144ELi384ELi32ELb0ELb0ELb1ELb0ELb1ELb1EEEEEEEEEvNT_6ParamsE,@"STO_CUDA_ENTRY STV_DEFAULT"
_ZN7cutlass13device_kernelIN5flash11enable_sm90INS1_16FlashAttnFwdSm90INS1_25CollectiveMainloopFwdSm90ILi2EN4cute5tupleIJNS5_1CILi1EEES8_S8_EEENS6_IJNS7_ILi192EEENS7_ILi144EEENS7_ILi96EEEEEELi96ENS_6half_tEfNS_4arch4Sm90ELb0ELb0ELb0ELb1ELb0ELb0ELb0ELb0ELb1ELb0ELb0ELb0EEENS1_21CollectiveEpilogueFwdINS6_IJSA_SC_SB_EEES9_SE_SG_Li384ELb1ELb0ELb0ELb0EEENS1_36VarlenDynamicPersistentTileSchedulerILi192ELi144ELi384ELi32ELb0ELb0ELb1ELb0ELb1ELb1EEEEEEEEEvNT_6ParamsE:
[----:B------:R-:W-:Y:S01]  /*0000*/  LDC R1, c[0x0][0x37c] ;  /* 0x0000df00ff017b82 */ /* 0x000fe20000000800 */
[----:B------:R-:W-:Y:S05]  /*0010*/  EXIT ;  /* 0x000000000000794d */ /* 0x000fea0003800000 */
.L_x_1:
        /* <DEDUP_REMOVED lines=14> */
.L_x_10:


//--------------------- .text._ZN7cutlass13device_kernelIN5flash11enable_sm90INS1_16FlashAttnFwdSm90INS1_25CollectiveMainloopFwdSm90ILi2EN4cute5tupleIJNS5_1CILi1EEES8_S8_EEENS6_IJNS7_ILi192EEENS7_ILi144EEENS7_ILi96EEEEEELi96ENS_6half_tEfNS_4arch4Sm90ELb0ELb0ELb0ELb1ELb0ELb1ELb0ELb0ELb1ELb0ELb0ELb0EEENS1_21CollectiveEpilogueFwdINS6_IJSA_SC_SB_EEES9_SE_SG_Li384ELb1ELb0ELb0ELb0EEENS1_36VarlenDynamicPersistentTileSchedulerILi192ELi144ELi384ELi32ELb0ELb0ELb1ELb0ELb1ELb1EEEEEEEEEvNT_6ParamsE --------------------------
	.section	.text._ZN7cutlass13device_kernelIN5flash11enable_sm90INS1_16FlashAttnFwdSm90INS1_25CollectiveMainloopFwdSm90ILi2EN4cute5tupleIJNS5_1CILi1EEES8_S8_EEENS6_IJNS7_ILi192EEENS7_ILi144EEENS7_ILi96EEEEEELi96ENS_6half_tEfNS_4arch4Sm90ELb0ELb0ELb0ELb1ELb0ELb1ELb0ELb0ELb1ELb0ELb0ELb0EEENS1_21CollectiveEpilogueFwdINS6_IJSA_SC_SB_EEES9_SE_SG_Li384ELb1ELb0ELb0ELb0EEENS1_36VarlenDynamicPersistentTileSchedulerILi192ELi144ELi384ELi32ELb0ELb0ELb1ELb0ELb1ELb1EEEEEEEEEvNT_6ParamsE,"ax",@progbits
	.align	128
.text._ZN7cutlass13device_kernelIN5flash11enable_sm90INS1_16FlashAttnFwdSm90INS1_25CollectiveMainloopFwdSm90ILi2EN4cute5tupleIJNS5_1CILi1EEES8_S8_EEENS6_IJNS7_ILi192EEENS7_ILi144EEENS7_ILi96EEEEEELi96ENS_6half_tEfNS_4arch4Sm90ELb0ELb0ELb0ELb1ELb0ELb1ELb0ELb0ELb1ELb0ELb0ELb0EEENS1_21CollectiveEpilogueFwdINS6_IJSA_SC_SB_EEES9_SE_SG_Li384ELb1ELb0ELb0ELb0EEENS1_36VarlenDynamicPersistentTileSchedulerILi192ELi144ELi384ELi32ELb0ELb0ELb1ELb0ELb1ELb1EEEEEEEEEvNT_6ParamsE:
        .type           _ZN7cutlass13device_kernelIN5flash11enable_sm90INS1_16FlashAttnFwdSm90INS1_25CollectiveMainloopFwdSm90ILi2EN4cute5tupleIJNS5_1CILi1EEES8_S8_EEENS6_IJNS7_ILi192EEENS7_ILi144EEENS7_ILi96EEEEEELi96ENS_6half_tEfNS_4arch4Sm90ELb0ELb0ELb0ELb1ELb0ELb1ELb0ELb0ELb1ELb0ELb0ELb0EEENS1_21CollectiveEpilogueFwdINS6_IJSA_SC_SB_EEES9_SE_SG_Li384ELb1ELb0ELb0ELb0EEENS1_36VarlenDynamicPersistentTileSchedulerILi192ELi144ELi384ELi32ELb0ELb0ELb1ELb0ELb1ELb1EEEEEEEEEvNT_6ParamsE,@function
        .size           _ZN7cutlass13device_kernelIN5flash11enable_sm90INS1_16FlashAttnFwdSm90INS1_25CollectiveMainloopFwdSm90ILi2EN4cute5tupleIJNS5_1CILi1EEES8_S8_EEENS6_IJNS7_ILi192EEENS7_ILi144EEENS7_ILi96EEEEEELi96ENS_6half_tEfNS_4arch4Sm90ELb0ELb0ELb0ELb1ELb0ELb1ELb0ELb0ELb1ELb0ELb0ELb0EEENS1_21CollectiveEpilogueFwdINS6_IJSA_SC_SB_EEES9_SE_SG_Li384ELb1ELb0ELb0ELb0EEENS1_36VarlenDynamicPersistentTileSchedulerILi192ELi144ELi384ELi32ELb0ELb0ELb1ELb0ELb1ELb1EEEEEEEEEvNT_6ParamsE,(.L_x_11 - _ZN7cutlass13device_kernelIN5flash11enable_sm90INS1_16FlashAttnFwdSm90INS1_25CollectiveMainloopFwdSm90ILi2EN4cute5tupleIJNS5_1CILi1EEES8_S8_EEENS6_IJNS7_ILi192EEENS7_ILi144EEENS7_ILi96EEEEEELi96ENS_6half_tEfNS_4arch4Sm90ELb0ELb0ELb0ELb1ELb0ELb1ELb0ELb0ELb1ELb0ELb0ELb0EEENS1_21CollectiveEpilogueFwdINS6_IJSA_SC_SB_EEES9_SE_SG_Li384ELb1ELb0ELb0ELb0EEENS1_36VarlenDynamicPersistentTileSchedulerILi192ELi144ELi384ELi32ELb0ELb0ELb1ELb0ELb1ELb1EEEEEEEEEvNT_6ParamsE)
        .other          _ZN7cutlass13device_kernelIN5flash11enable_sm90INS1_16FlashAttnFwdSm90INS1_25CollectiveMainloopFwdSm90ILi2EN4cute5tupleIJNS5_1CILi1EEES8_S8_EEENS6_IJNS7_ILi192EEENS7_ILi144EEENS7_ILi96EEEEEELi96ENS_6half_tEfNS_4arch4Sm90ELb0ELb0ELb0ELb1ELb0ELb1ELb0ELb0ELb1ELb0ELb0ELb0EEENS1_21CollectiveEpilogueFwdINS6_IJSA_SC_SB_EEES9_SE_SG_Li384ELb1ELb0ELb0ELb0EEENS1_36VarlenDynamicPersistentTileSchedulerILi192ELi144ELi384ELi32ELb0ELb0ELb1ELb0ELb1ELb1EEEEEEEEEvNT_6ParamsE,@"STO_CUDA_ENTRY STV_DEFAULT"
_ZN7cutlass13device_kernelIN5flash11enable_sm90INS1_16FlashAttnFwdSm90INS1_25CollectiveMainloopFwdSm90ILi2EN4cute5tupleIJNS5_1CILi1EEES8_S8_EEENS6_IJNS7_ILi192EEENS7_ILi144EEENS7_ILi96EEEEEELi96ENS_6half_tEfNS_4arch4Sm90ELb0ELb0ELb0ELb1ELb0ELb1ELb0ELb0ELb1ELb0ELb0ELb0EEENS1_21CollectiveEpilogueFwdINS6_IJSA_SC_SB_EEES9_SE_SG_Li384ELb1ELb0ELb0ELb0EEENS1_36VarlenDynamicPersistentTileSchedulerILi192ELi144ELi384ELi32ELb0ELb0ELb1ELb0ELb1ELb1EEEEEEEEEvNT_6ParamsE:
[----:B------:R-:W-:Y:S01]  /*0000*/  LDC R1, c[0x0][0x37c] ;  /* 0x0000df00ff017b82 */ /* 0x000fe20000000800 */
[----:B------:R-:W-:Y:S05]  /*0010*/  EXIT ;  /* 0x000000000000794d */ /* 0x000fea0003800000 */
.L_x_2:
        /* <DEDUP_REMOVED lines=14> */
.L_x_11:


//--------------------- .text._ZN7cutlass13device_kernelIN5flash11enable_sm90INS1_16FlashAttnFwdSm90INS1_25CollectiveMainloopFwdSm90ILi2EN4cute5tupleIJNS5_1CILi1EEES8_S8_EEENS6_IJNS7_ILi192EEENS7_ILi128EEENS7_ILi96EEEEEELi96ENS_6half_tEfNS_4arch4Sm90ELb0ELb1ELb0ELb0ELb0ELb0ELb0ELb0ELb1ELb0ELb0ELb0EEENS1_21CollectiveEpilogueFwdINS6_IJSA_SC_SB_EEES9_SE_SG_Li384ELb0ELb0ELb0ELb0EEENS1_30DynamicPersistentTileSchedulerILi384ELi32ELb0ELb0ELb1EEEEEEEEEvNT_6ParamsE --------------------------
	.section	.text._ZN7cutlass13device_kernelIN5flash11enable_sm90INS1_16FlashAttnFwdSm90INS1_25CollectiveMainloopFwdSm90ILi2EN4cute5tupleIJNS5_1CILi1EEES8_S8_EEENS6_IJNS7_ILi192EEENS7_ILi128EEENS7_ILi96EEEEEELi96ENS_6half_tEfNS_4arch4Sm90ELb0ELb1ELb0ELb0ELb0ELb0ELb0ELb0ELb1ELb0ELb0ELb0EEENS1_21CollectiveEpilogueFwdINS6_IJSA_SC_SB_EEES9_SE_SG_Li384ELb0ELb0ELb0ELb0EEENS1_30DynamicPersistentTileSchedulerILi384ELi32ELb0ELb0ELb1EEEEEEEEEvNT_6ParamsE,"ax",@progbits
	.align	128
.text._ZN7cutlass13device_kernelIN5flash11enable_sm90INS1_16FlashAttnFwdSm90INS1_25CollectiveMainloopFwdSm90ILi2EN4cute5tupleIJNS5_1CILi1EEES8_S8_EEENS6_IJNS7_ILi192EEENS7_ILi128EEENS7_ILi96EEEEEELi96ENS_6half_tEfNS_4arch4Sm90ELb0ELb1ELb0ELb0ELb0ELb0ELb0ELb0ELb1ELb0ELb0ELb0EEENS1_21CollectiveEpilogueFwdINS6_IJSA_SC_SB_EEES9_SE_SG_Li384ELb0ELb0ELb0ELb0EEENS1_30DynamicPersistentTileSchedulerILi384ELi32ELb0ELb0ELb1EEEEEEEEEvNT_6ParamsE:
        .type           _ZN7cutlass13device_kernelIN5flash11enable_sm90INS1_16FlashAttnFwdSm90INS1_25CollectiveMainloopFwdSm90ILi2EN4cute5tupleIJNS5_1CILi1EEES8_S8_EEENS6_IJNS7_ILi192EEENS7_ILi128EEENS7_ILi96EEEEEELi96ENS_6half_tEfNS_4arch4Sm90ELb0ELb1ELb0ELb0ELb0ELb0ELb0ELb0ELb1ELb0ELb0ELb0EEENS1_21CollectiveEpilogueFwdINS6_IJSA_SC_SB_EEES9_SE_SG_Li384ELb0ELb0ELb0ELb0EEENS1_30DynamicPersistentTileSchedulerILi384ELi32ELb0ELb0ELb1EEEEEEEEEvNT_6ParamsE,@function
        .size           _ZN7cutlass13device_kernelIN5flash11enable_sm90INS1_16FlashAttnFwdSm90INS1_25CollectiveMainloopFwdSm90ILi2EN4cute5tupleIJNS5_1CILi1EEES8_S8_EEENS6_IJNS7_ILi192EEENS7_ILi128EEENS7_ILi96EEEEEELi96ENS_6half_tEfNS_4arch4Sm90ELb0ELb1ELb0ELb0ELb0ELb0ELb0ELb0ELb1ELb0ELb0ELb0EEENS1_21CollectiveEpilogueFwdINS6_IJSA_SC_SB_EEES9_SE_SG_Li384ELb0ELb0ELb0ELb0EEENS1_30DynamicPersistentTileSchedulerILi384ELi32ELb0ELb0ELb1EEEEEEEEEvNT_6ParamsE,(.L_x_12 - _ZN7cutlass13device_kernelIN5flash11enable_sm90INS1_16FlashAttnFwdSm90INS1_25CollectiveMainloopFwdSm90ILi2EN4cute5tupleIJNS5_1CILi1EEES8_S8_EEENS6_IJNS7_ILi192EEENS7_ILi128EEENS7_ILi96EEEEEELi96ENS_6half_tEfNS_4arch4Sm90ELb0ELb1ELb0ELb0ELb0ELb0ELb0ELb0ELb1ELb0ELb0ELb0EEENS1_21CollectiveEpilogueFwdINS6_IJSA_SC_SB_EEES9_SE_SG_Li384ELb0ELb0ELb0ELb0EEENS1_30DynamicPersistentTileSchedulerILi384ELi32ELb0ELb0ELb1EEEEEEEEEvNT_6ParamsE)
        .other          _ZN7cutlass13device_kernelIN5flash11enable_sm90INS1_16FlashAttnFwdSm90INS1_25CollectiveMainloopFwdSm90ILi2EN4cute5tupleIJNS5_1CILi1EEES8_S8_EEENS6_IJNS7_ILi192EEENS7_ILi128EEENS7_ILi96EEEEEELi96ENS_6half_tEfNS_4arch4Sm90ELb0ELb1ELb0ELb0ELb0ELb0ELb0ELb0ELb1ELb0ELb0ELb0EEENS1_21CollectiveEpilogueFwdINS6_IJSA_SC_SB_EEES9_SE_SG_Li384ELb0ELb0ELb0ELb0EEENS1_30DynamicPersistentTileSchedulerILi384ELi32ELb0ELb0ELb1EEEEEEEEEvNT_6ParamsE,@"STO_CUDA_ENTRY STV_DEFAULT"
_ZN7cutlass13device_kernelIN5flash11enable_sm90INS1_16FlashAttnFwdSm90INS1_25CollectiveMainloopFwdSm90ILi2EN4cute5tupleIJNS5_1CILi1EEES8_S8_EEENS6_IJNS7_ILi192EEENS7_ILi128EEENS7_ILi96EEEEEELi96ENS_6half_tEfNS_4arch4Sm90ELb0ELb1ELb0ELb0ELb0ELb0ELb0ELb0ELb1ELb0ELb0ELb0EEENS1_21CollectiveEpilogueFwdINS6_IJSA_SC_SB_EEES9_SE_SG_Li384ELb0ELb0ELb0ELb0EEENS1_30DynamicPersistentTileSchedulerILi384ELi32ELb0ELb0ELb1EEEEEEEEEvNT_6ParamsE:
[----:B------:R-:W-:Y:S01]  /*0000*/  LDC R1, c[0x0][0x37c] ;  /* 0x0000df00ff017b82 */ /* 0x000fe20000000800 */
[----:B------:R-:W-:Y:S05]  /*0010*/  EXIT ;  /* 0x000000000000794d */ /* 0x000fea0003800000 */
.L_x_3:
        /* <DEDUP_REMOVED lines=14> */
.L_x_12:


//--------------------- .text._ZN7cutlass13device_kernelIN5flash11enable_sm90INS1_16FlashAttnFwdSm90INS1_25CollectiveMainloopFwdSm90ILi2EN4cute5tupleIJNS5_1CILi1EEES8_S8_EEENS6_IJNS7_ILi192EEENS7_ILi128EEENS7_ILi96EEEEEELi96ENS_6half_tEfNS_4arch4Sm90ELb0ELb1ELb0ELb1ELb0ELb0ELb0ELb0ELb1ELb0ELb0ELb0EEENS1_21CollectiveEpilogueFwdINS6_IJSA_SC_SB_EEES9_SE_SG_Li384ELb1ELb0ELb0ELb0EEENS1_36VarlenDynamicPersistentTileSchedulerILi192ELi128ELi384ELi32ELb0ELb0ELb1ELb1ELb0ELb1EEEEEEEEEvNT_6ParamsE --------------------------
	.section	.text._ZN7cutlass13device_kernelIN5flash11enable_sm90INS1_16FlashAttnFwdSm90INS1_25CollectiveMainloopFwdSm90ILi2EN4cute5tupleIJNS5_1CILi1EEES8_S8_EEENS6_IJNS7_ILi192EEENS7_ILi128EEENS7_ILi96EEEEEELi96ENS_6half_tEfNS_4arch4Sm90ELb0ELb1ELb0ELb1ELb0ELb0ELb0ELb0ELb1ELb0ELb0ELb0EEENS1_21CollectiveEpilogueFwdINS6_IJSA_SC_SB_EEES9_SE_SG_Li384ELb1ELb0ELb0ELb0EEENS1_36VarlenDynamicPersistentTileSchedulerILi192ELi128ELi384ELi32ELb0ELb0ELb1ELb1ELb0ELb1EEEEEEEEEvNT_6ParamsE,"ax",@progbits
	.align	128
.text._ZN7cutlass13device_kernelIN5flash11enable_sm90INS1_16FlashAttnFwdSm90INS1_25CollectiveMainloopFwdSm90ILi2EN4cute5tupleIJNS5_1CILi1EEES8_S8_EEENS6_IJNS7_ILi192EEENS7_ILi128EEENS7_ILi96EEEEEELi96ENS_6half_tEfNS_4arch4Sm90ELb0ELb1ELb0ELb1ELb0ELb0ELb0ELb0ELb1ELb0ELb0ELb0EEENS1_21CollectiveEpilogueFwdINS6_IJSA_SC_SB_EEES9_SE_SG_Li384ELb1ELb0ELb0ELb0EEENS1_36VarlenDynamicPersistentTileSchedulerILi192ELi128ELi384ELi32ELb0ELb0ELb1ELb1ELb0ELb1EEEEEEEEEvNT_6ParamsE:
        .type           _ZN7cutlass13device_kernelIN5flash11enable_sm90INS1_16FlashAttnFwdSm90INS1_25CollectiveMainloopFwdSm90ILi2EN4cute5tupleIJNS5_1CILi1EEES8_S8_EEENS6_IJNS7_ILi192EEENS7_ILi128EEENS7_ILi96EEEEEELi96ENS_6half_tEfNS_4arch4Sm90ELb0ELb1ELb0ELb1ELb0ELb0ELb0ELb0ELb1ELb0ELb0ELb0EEENS1_21CollectiveEpilogueFwdINS6_IJSA_SC_SB_EEES9_SE_SG_Li384ELb1ELb0ELb0ELb0EEENS1_36VarlenDynamicPersistentTileSchedulerILi192ELi128ELi384ELi32ELb0ELb0ELb1ELb1ELb0ELb1EEEEEEEEEvNT_6ParamsE,@function
        .size           _ZN7cutlass13device_kernelIN5flash11enable_sm90INS1_16FlashAttnFwdSm90INS1_25CollectiveMainloopFwdSm90ILi2EN4cute5tupleIJNS5_1CILi1EEES8_S8_EEENS6_IJNS7_ILi192EEENS7_ILi128EEENS7_ILi96EEEEEELi96ENS_6half_tEfNS_4arch4Sm90ELb0ELb1ELb0ELb1ELb0ELb0ELb0ELb0ELb1ELb0ELb0ELb0EEENS1_21CollectiveEpilogueFwdINS6_IJSA_SC_SB_EEES9_SE_SG_Li384ELb1ELb0ELb0ELb0EEENS1_36VarlenDynamicPersistentTileSchedulerILi192ELi128ELi384ELi32ELb0ELb0ELb1ELb1ELb0ELb1EEEEEEEEEvNT_6ParamsE,(.L_x_13 - _ZN7cutlass13device_kernelIN5flash11enable_sm90INS1_16FlashAttnFwdSm90INS1_25CollectiveMainloopFwdSm90ILi2EN4cute5tupleIJNS5_1CILi1EEES8_S8_EEENS6_IJNS7_ILi192EEENS7_ILi128EEENS7_ILi96EEEEEELi96ENS_6half_tEfNS_4arch4Sm90ELb0ELb1ELb0ELb1ELb0ELb0ELb0ELb0ELb1ELb0ELb0ELb0EEENS1_21CollectiveEpilogueFwdINS6_IJSA_SC_SB_EEES9_SE_SG_Li384ELb1ELb0ELb0ELb0EEENS1_36VarlenDynamicPersistentTileSchedulerILi192ELi128ELi384ELi32ELb0ELb0ELb1ELb1ELb0ELb1EEEEEEEEEvNT_6ParamsE)
        .other          _ZN7cutlass13device_kernelIN5flash11enable_sm90INS1_16FlashAttnFwdSm90INS1_25CollectiveMainloopFwdSm90ILi2EN4cute5tupleIJNS5_1CILi1EEES8_S8_EEENS6_IJNS7_ILi192EEENS7_ILi128EEENS7_ILi96EEEEEELi96ENS_6half_tEfNS_4arch4Sm90ELb0ELb1ELb0ELb1ELb0ELb0ELb0ELb0ELb1ELb0ELb0ELb0EEENS1_21CollectiveEpilogueFwdINS6_IJSA_SC_SB_EEES9_SE_SG_Li384ELb1ELb0ELb0ELb0EEENS1_36VarlenDynamicPersistentTileSchedulerILi192ELi128ELi384ELi32ELb0ELb0ELb1ELb1ELb0ELb1EEEEEEEEEvNT_6ParamsE,@"STO_CUDA_ENTRY STV_DEFAULT"
_ZN7cutlass13device_kernelIN5flash11enable_sm90INS1_16FlashAttnFwdSm90INS1_25CollectiveMainloopFwdSm90ILi2EN4cute5tupleIJNS5_1CILi1EEES8_S8_EEENS6_IJNS7_ILi192EEENS7_ILi128EEENS7_ILi96EEEEEELi96ENS_6half_tEfNS_4arch4Sm90ELb0ELb1ELb0ELb1ELb0ELb0ELb0ELb0ELb1ELb0ELb0ELb0EEENS1_21CollectiveEpilogueFwdINS6_IJSA_SC_SB_EEES9_SE_SG_Li384ELb1ELb0ELb0ELb0EEENS1_36VarlenDynamicPersistentTileSchedulerILi192ELi128ELi384ELi32ELb0ELb0ELb1ELb1ELb0ELb1EEEEEEEEEvNT_6ParamsE:
[----:B------:R-:W-:Y:S01]  /*0000*/  LDC R1, c[0x0][0x37c] ;  /* 0x0000df00ff017b82 */ /* 0x000fe20000000800 */
[----:B------:R-:W-:Y:S05]  /*0010*/  EXIT ;  /* 0x000000000000794d */ /* 0x000fea0003800000 */
.L_x_4:
        /* <DEDUP_REMOVED lines=14> */
.L_x_13:


//--------------------- .text._ZN7cutlass13device_kernelIN5flash11enable_sm90INS1_16FlashAttnFwdSm90INS1_25CollectiveMainloopFwdSm90ILi2EN4cute5tupleIJNS5_1CILi1EEES8_S8_EEENS6_IJNS7_ILi192EEENS7_ILi128EEENS7_ILi96EEEEEELi96ENS_6half_tEfNS_4arch4Sm90ELb0ELb1ELb0ELb1ELb0ELb1ELb0ELb0ELb1ELb0ELb0ELb0EEENS1_21CollectiveEpilogueFwdINS6_IJSA_SC_SB_EEES9_SE_SG_Li384ELb1ELb0ELb0ELb0EEENS1_36VarlenDynamicPersistentTileSchedulerILi192ELi128ELi384ELi32ELb0ELb0ELb1ELb1ELb0ELb1EEEEEEEEEvNT_6ParamsE --------------------------
	.section	.text._ZN7cutlass13device_kernelIN5flash11enable_sm90INS1_16FlashAttnFwdSm90INS1_25CollectiveMainloopFwdSm90ILi2EN4cute5tupleIJNS5_1CILi1EEES8_S8_EEENS6_IJNS7_ILi192EEENS7_ILi128EEENS7_ILi96EEEEEELi96ENS_6half_tEfNS_4arch4Sm90ELb0ELb1ELb0ELb1ELb0ELb1ELb0ELb0ELb1ELb0ELb0ELb0EEENS1_21CollectiveEpilogueFwdINS6_IJSA_SC_SB_EEES9_SE_SG_Li384ELb1ELb0ELb0ELb0EEENS1_36VarlenDynamicPersistentTileSchedulerILi192ELi128ELi384ELi32ELb0ELb0ELb1ELb1ELb0ELb1EEEEEEEEEvNT_6ParamsE,"ax",@progbits
	.align	128
.text._ZN7cutlass13device_kernelIN5flash11enable_sm90INS1_16FlashAttnFwdSm90INS1_25CollectiveMainloopFwdSm90ILi2EN4cute5tupleIJNS5_1CILi1EEES8_S8_EEENS6_IJNS7_ILi192EEENS7_ILi128EEENS7_ILi96EEEEEELi96ENS_6half_tEfNS_4arch4Sm90ELb0ELb1ELb0ELb1ELb0ELb1ELb0ELb0ELb1ELb0ELb0ELb0EEENS1_21CollectiveEpilogueFwdINS6_IJSA_SC_SB_EEES9_SE_SG_Li384ELb1ELb0ELb0ELb0EEENS1_36VarlenDynamicPersistentTileSchedulerILi192ELi128ELi384ELi32ELb0ELb0ELb1ELb1ELb0ELb1EEEEEEEEEvNT_6ParamsE:
        .type           _ZN7cutlass13device_kernelIN5flash11enable_sm90INS1_16FlashAttnFwdSm90INS1_25CollectiveMainloopFwdSm90ILi2EN4cute5tupleIJNS5_1CILi1EEES8_S8_EEENS6_IJNS7_ILi192EEENS7_ILi128EEENS7_ILi96EEEEEELi96ENS_6half_tEfNS_4arch4Sm90ELb0ELb1ELb0ELb1ELb0ELb1ELb0ELb0ELb1ELb0ELb0ELb0EEENS1_21CollectiveEpilogueFwdINS6_IJSA_SC_SB_EEES9_SE_SG_Li384ELb1ELb0ELb0ELb0EEENS1_36VarlenDynamicPersistentTileSchedulerILi192ELi128ELi384ELi32ELb0ELb0ELb1ELb1ELb0ELb1EEEEEEEEEvNT_6ParamsE,@function
        .size           _ZN7cutlass13device_kernelIN5flash11enable_sm90INS1_16FlashAttnFwdSm90INS1_25CollectiveMainloopFwdSm90ILi2EN4cute5tupleIJNS5_1CILi1EEES8_S8_EEENS6_IJNS7_ILi192EEENS7_ILi128EEENS7_ILi96EEEEEELi96ENS_6half_tEfNS_4arch4Sm90ELb0ELb1ELb0ELb1ELb0ELb1ELb0ELb0ELb1ELb0ELb0ELb0EEENS1_21CollectiveEpilogueFwdINS6_IJSA_SC_SB_EEES9_SE_SG_Li384ELb1ELb0ELb0ELb0EEENS1_36VarlenDynamicPersistentTileSchedulerILi192ELi128ELi384ELi32ELb0ELb0ELb1ELb1ELb0ELb1EEEEEEEEEvNT_6ParamsE,(.L_x_14 - _ZN7cutlass13device_kernelIN5flash11enable_sm90INS1_16FlashAttnFwdSm90INS1_25CollectiveMainloopFwdSm90ILi2EN4cute5tupleIJNS5_1CILi1EEES8_S8_EEENS6_IJNS7_ILi192EEENS7_ILi128EEENS7_ILi96EEEEEELi96ENS_6half_tEfNS_4arch4Sm90ELb0ELb1ELb0ELb1ELb0ELb1ELb0ELb0ELb1ELb0ELb0ELb0EEENS1_21CollectiveEpilogueFwdINS6_IJSA_SC_SB_EEES9_SE_SG_Li384ELb1ELb0ELb0ELb0EEENS1_36VarlenDynamicPersistentTileSchedulerILi192ELi128ELi384ELi32ELb0ELb0ELb1ELb1ELb0ELb1EEEEEEEEEvNT_6ParamsE)
        .other          _ZN7cutlass13device_kernelIN5flash11enable_sm90INS1_16FlashAttnFwdSm90INS1_25CollectiveMainloopFwdSm90ILi2EN4cute5tupleIJNS5_1CILi1EEES8_S8_EEENS6_IJNS7_ILi192EEENS7_ILi128EEENS7_ILi96EEEEEELi96ENS_6half_tEfNS_4arch4Sm90ELb0ELb1ELb0ELb1ELb0ELb1ELb0ELb0ELb1ELb0ELb0ELb0EEENS1_21CollectiveEpilogueFwdINS6_IJSA_SC_SB_EEES9_SE_SG_Li384ELb1ELb0ELb0ELb0EEENS1_36VarlenDynamicPersistentTileSchedulerILi192ELi128ELi384ELi32ELb0ELb0ELb1ELb1ELb0ELb1EEEEEEEEEvNT_6ParamsE,@"STO_CUDA_ENTRY STV_DEFAULT"
_ZN7cutlass13device_kernelIN5flash11enable_sm90INS1_16FlashAttnFwdSm90INS1_25CollectiveMainloopFwdSm90ILi2EN4cute5tupleIJNS5_1CILi1EEES8_S8_EEENS6_IJNS7_ILi192EEENS7_ILi128EEENS7_ILi96EEEEEELi96ENS_6half_tEfNS_4arch4Sm90ELb0ELb1ELb0ELb1ELb0ELb1ELb0ELb0ELb1ELb0ELb0ELb0EEENS1_21CollectiveEpilogueFwdINS6_IJSA_SC_SB_EEES9_SE_SG_Li384ELb1ELb0ELb0ELb0EEENS1_36VarlenDynamicPersistentTileSchedulerILi192ELi128ELi384ELi32ELb0ELb0ELb1ELb1ELb0ELb1EEEEEEEEEvNT_6ParamsE:
[----:B------:R-:W-:Y:S01]  /*0000*/  LDC R1, c[0x0][0x37c] ;  /* 0x0000df00ff017b82 */ /* 0x000fe20000000800 */
[----:B------:R-:W-:Y:S05]  /*0010*/  EXIT ;  /* 0x000000000000794d */ /* 0x000fea0003800000 */
.L_x_5:
        /* <DEDUP_REMOVED lines=14> */
.L_x_14:


//--------------------- .text._ZN7cutlass13device_kernelIN5flash11enable_sm90INS1_16FlashAttnFwdSm90INS1_25CollectiveMainloopFwdSm90ILi2EN4cute5tupleIJNS5_1CILi1EEES8_S8_EEENS6_IJNS7_ILi192EEENS7_ILi144EEENS7_ILi96EEEEEELi96ENS_6half_tEfNS_4arch4Sm90ELb1ELb0ELb0ELb0ELb0ELb0ELb0ELb0ELb1ELb0ELb0ELb0EEENS1_21CollectiveEpilogueFwdINS6_IJSA_SC_SB_EEES9_SE_SG_Li384ELb0ELb0ELb0ELb0EEENS1_30DynamicPersistentTileSchedulerILi384ELi32ELb0ELb0ELb1EEEEEEEEEvNT_6ParamsE --------------------------
	.section	.text._ZN7cutlass13device_kernelIN5flash11enable_sm90INS1_16FlashAttnFwdSm90INS1_25CollectiveMainloopFwdSm90ILi2EN4cute5tupleIJNS5_1CILi1EEES8_S8_EEENS6_IJNS7_ILi192EEENS7_ILi144EEENS7_ILi96EEEEEELi96ENS_6half_tEfNS_4arch4Sm90ELb1ELb0ELb0ELb0ELb0ELb0ELb0ELb0ELb1ELb0ELb0ELb0EEENS1_21CollectiveEpilogueFwdINS6_IJSA_SC_SB_EEES9_SE_SG_Li384ELb0ELb0ELb0ELb0EEENS1_30DynamicPersistentTileSchedulerILi384ELi32ELb0ELb0ELb1EEEEEEEEEvNT_6ParamsE,"ax",@progbits
	.align	128
.text._ZN7cutlass13device_kernelIN5flash11enable_sm90INS1_16FlashAttnFwdSm90INS1_25CollectiveMainloopFwdSm90ILi2EN4cute5tupleIJNS5_1CILi1EEES8_S8_EEENS6_IJNS7_ILi192EEENS7_ILi144EEENS7_ILi96EEEEEELi96ENS_6half_tEfNS_4arch4Sm90ELb1ELb0ELb0ELb0ELb0ELb0ELb0ELb0ELb1ELb0ELb0ELb0EEENS1_21CollectiveEpilogueFwdINS6_IJSA_SC_SB_EEES9_SE_SG_Li384ELb0ELb0ELb0ELb0EEENS1_30DynamicPersistentTileSchedulerILi384ELi32ELb0ELb0ELb1EEEEEEEEEvNT_6ParamsE:
        .type           _ZN7cutlass13device_kernelIN5flash11enable_sm90INS1_16FlashAttnFwdSm90INS1_25CollectiveMainloopFwdSm90ILi2EN4cute5tupleIJNS5_1CILi1EEES8_S8_EEENS6_IJNS7_ILi192EEENS7_ILi144EEENS7_ILi96EEEEEELi96ENS_6half_tEfNS_4arch4Sm90ELb1ELb0ELb0ELb0ELb0ELb0ELb0ELb0ELb1ELb0ELb0ELb0EEENS1_21CollectiveEpilogueFwdINS6_IJSA_SC_SB_EEES9_SE_SG_Li384ELb0ELb0ELb0ELb0EEENS1_30DynamicPersistentTileSchedulerILi384ELi32ELb0ELb0ELb1EEEEEEEEEvNT_6ParamsE,@function
        .size           _ZN7cutlass13device_kernelIN5flash11enable_sm90INS1_16FlashAttnFwdSm90INS1_25CollectiveMainloopFwdSm90ILi2EN4cute5tupleIJNS5_1CILi1EEES8_S8_EEENS6_IJNS7_ILi192EEENS7_ILi144EEENS7_ILi96EEEEEELi96ENS_6half_tEfNS_4arch4Sm90ELb1ELb0ELb0ELb0ELb0ELb0ELb0ELb0ELb1ELb0ELb0ELb0EEENS1_21CollectiveEpilogueFwdINS6_IJSA_SC_SB_EEES9_SE_SG_Li384ELb0ELb0ELb0ELb0EEENS1_30DynamicPersistentTileSchedulerILi384ELi32ELb0ELb0ELb1EEEEEEEEEvNT_6ParamsE,(.L_x_15 - _ZN7cutlass13device_kernelIN5flash11enable_sm90INS1_16FlashAttnFwdSm90INS1_25CollectiveMainloopFwdSm90ILi2EN4cute5tupleIJNS5_1CILi1EEES8_S8_EEENS6_IJNS7_ILi192EEENS7_ILi144EEENS7_ILi96EEEEEELi96ENS_6half_tEfNS_4arch4Sm90ELb1ELb0ELb0ELb0ELb0ELb0ELb0ELb0ELb1ELb0ELb0ELb0EEENS1_21CollectiveEpilogueFwdINS6_IJSA_SC_SB_EEES9_SE_SG_Li384ELb0ELb0ELb0ELb0EEENS1_30DynamicPersistentTileSchedulerILi384ELi32ELb0ELb0ELb1EEEEEEEEEvNT_6ParamsE)
        .other          _ZN7cutlass13device_kernelIN5flash11enable_sm90INS1_16FlashAttnFwdSm90INS1_25CollectiveMainloopFwdSm90ILi2EN4cute5tupleIJNS5_1CILi1EEES8_S8_EEENS6_IJNS7_ILi192EEENS7_ILi144EEENS7_ILi96EEEEEELi96ENS_6half_tEfNS_4arch4Sm90ELb1ELb0ELb0ELb0ELb0ELb0ELb0ELb0ELb1ELb0ELb0ELb0EEENS1_21CollectiveEpilogueFwdINS6_IJSA_SC_SB_EEES9_SE_SG_Li384ELb0ELb0ELb0ELb0EEENS1_30DynamicPersistentTileSchedulerILi384ELi32ELb0ELb0ELb1EEEEEEEEEvNT_6ParamsE,@"STO_CUDA_ENTRY STV_DEFAULT"
_ZN7cutlass13device_kernelIN5flash11enable_sm90INS1_16FlashAttnFwdSm90INS1_25CollectiveMainloopFwdSm90ILi2EN4cute5tupleIJNS5_1CILi1EEES8_S8_EEENS6_IJNS7_ILi192EEENS7_ILi144EEENS7_ILi96EEEEEELi96ENS_6half_tEfNS_4arch4Sm90ELb1ELb0ELb0ELb0ELb0ELb0ELb0ELb0ELb1ELb0ELb0ELb0EEENS1_21CollectiveEpilogueFwdINS6_IJSA_SC_SB_EEES9_SE_SG_Li384ELb0ELb0ELb0ELb0EEENS1_30DynamicPersistentTileSchedulerILi384ELi32ELb0ELb0ELb1EEEEEEEEEvNT_6ParamsE:
[----:B------:R-:W-:Y:S01]  /*0000*/  LDC R1, c[0x0][0x37c] ;  /* 0x0000df00ff017b82 */ /* 0x000fe20000000800 */
[----:B------:R-:W-:Y:S05]  /*0010*/  EXIT ;  /* 0x000000000000794d */ /* 0x000fea0003800000 */
.L_x_6:
        /* <DEDUP_REMOVED lines=14> */
.L_x_15:


//--------------------- .text._ZN7cutlass13device_kernelIN5flash11enable_sm90INS1_16FlashAttnFwdSm90INS1_25CollectiveMainloopFwdSm90ILi2EN4cute5tupleIJNS5_1CILi1EEES8_S8_EEENS6_IJNS7_ILi192EEENS7_ILi144EEENS7_ILi96EEEEEELi96ENS_6half_tEfNS_4arch4Sm90ELb1ELb0ELb0ELb1ELb0ELb0ELb0ELb0ELb1ELb0ELb0ELb0EEENS1_21CollectiveEpilogueFwdINS6_IJSA_SC_SB_EEES9_SE_SG_Li384ELb1ELb0ELb0ELb0EEENS1_36VarlenDynamicPersistentTileSchedulerILi192ELi144ELi384ELi32ELb0ELb0ELb1ELb1ELb1ELb1EEEEEEEEEvNT_6ParamsE --------------------------
	.section	.text._ZN7cutlass13device_kernelIN5flash11enable_sm90INS1_16FlashAttnFwdSm90INS1_25CollectiveMainloopFwdSm90ILi2EN4cute5tupleIJNS5_1CILi1EEES8_S8_EEENS6_IJNS7_ILi192EEENS7_ILi144EEENS7_ILi96EEEEEELi96ENS_6half_tEfNS_4arch4Sm90ELb1ELb0ELb0ELb1ELb0ELb0ELb0ELb0ELb1ELb0ELb0ELb0EEENS1_21CollectiveEpilogueFwdINS6_IJSA_SC_SB_EEES9_SE_SG_Li384ELb1ELb0ELb0ELb0EEENS1_36VarlenDynamicPersistentTileSchedulerILi192ELi144ELi384ELi32ELb0ELb0ELb1ELb1ELb1ELb1EEEEEEEEEvNT_6ParamsE,"ax",@progbits
	.align	128
.text._ZN7cutlass13device_kernelIN5flash11enable_sm90INS1_16FlashAttnFwdSm90INS1_25CollectiveMainloopFwdSm90ILi2EN4cute5tupleIJNS5_1CILi1EEES8_S8_EEENS6_IJNS7_ILi192EEENS7_ILi144EEENS7_ILi96EEEEEELi96ENS_6half_tEfNS_4arch4Sm90ELb1ELb0ELb0ELb1ELb0ELb0ELb0ELb0ELb1ELb0ELb0ELb0EEENS1_21CollectiveEpilogueFwdINS6_IJSA_SC_SB_EEES9_SE_SG_Li384ELb1ELb0ELb0ELb0EEENS1_36VarlenDynamicPersistentTileSchedulerILi192ELi144ELi384ELi32ELb0ELb0ELb1ELb1ELb1ELb1EEEEEEEEEvNT_6ParamsE:
        .type           _ZN7cutlass13device_kernelIN5flash11enable_sm90INS1_16FlashAttnFwdSm90INS1_25CollectiveMainloopFwdSm90ILi2EN4cute5tupleIJNS5_1CILi1EEES8_S8_EEENS6_IJNS7_ILi192EEENS7_ILi144EEENS7_ILi96EEEEEELi96ENS_6half_tEfNS_4arch4Sm90ELb1ELb0ELb0ELb1ELb0ELb0ELb0ELb0ELb1ELb0ELb0ELb0EEENS1_21CollectiveEpilogueFwdINS6_IJSA_SC_SB_EEES9_SE_SG_Li384ELb1ELb0ELb0ELb0EEENS1_36VarlenDynamicPersistentTileSchedulerILi192ELi144ELi384ELi32ELb0ELb0ELb1ELb1ELb1ELb1EEEEEEEEEvNT_6ParamsE,@function
        .size           _ZN7cutlass13device_kernelIN5flash11enable_sm90INS1_16FlashAttnFwdSm90INS1_25CollectiveMainloopFwdSm90ILi2EN4cute5tupleIJNS5_1CILi1EEES8_S8_EEENS6_IJNS7_ILi192EEENS7_ILi144EEENS7_ILi96EEEEEELi96ENS_6half_tEfNS_4arch4Sm90ELb1ELb0ELb0ELb1ELb0ELb0ELb0ELb0ELb1ELb0ELb0ELb0EEENS1_21CollectiveEpilogueFwdINS6_IJSA_SC_SB_EEES9_SE_SG_Li384ELb1ELb0ELb0ELb0EEENS1_36VarlenDynamicPersistentTileSchedulerILi192ELi144ELi384ELi32ELb0ELb0ELb1ELb1ELb1ELb1EEEEEEEEEvNT_6ParamsE,(.L_x_16 - _ZN7cutlass13device_kernelIN5flash11enable_sm90INS1_16FlashAttnFwdSm90INS1_25CollectiveMainloopFwdSm90ILi2EN4cute5tupleIJNS5_1CILi1EEES8_S8_EEENS6_IJNS7_ILi192EEENS7_ILi144EEENS7_ILi96EEEEEELi96ENS_6half_tEfNS_4arch4Sm90ELb1ELb0ELb0ELb1ELb0ELb0ELb0ELb0ELb1ELb0ELb0ELb0EEENS1_21CollectiveEpilogueFwdINS6_IJSA_SC_SB_EEES9_SE_SG_Li384ELb1ELb0ELb0ELb0EEENS1_36VarlenDynamicPersistentTileSchedulerILi192ELi144ELi384ELi32ELb0ELb0ELb1ELb1ELb1ELb1EEEEEEEEEvNT_6ParamsE)
        .other          _ZN7cutlass13device_kernelIN5flash11enable_sm90INS1_16FlashAttnFwdSm90INS1_25CollectiveMainloopFwdSm90ILi2EN4cute5tupleIJNS5_1CILi1EEES8_S8_EEENS6_IJNS7_ILi192EEENS7_ILi144EEENS7_ILi96EEEEEELi96ENS_6half_tEfNS_4arch4Sm90ELb1ELb0ELb0ELb1ELb0ELb0ELb0ELb0ELb1ELb0ELb0ELb0EEENS1_21CollectiveEpilogueFwdINS6_IJSA_SC_SB_EEES9_SE_SG_Li384ELb1ELb0ELb0ELb0EEENS1_36VarlenDynamicPersistentTileSchedulerILi192ELi144ELi384ELi32ELb0ELb0ELb1ELb1ELb1ELb1EEEEEEEEEvNT_6ParamsE,@"STO_CUDA_ENTRY STV_DEFAULT"
_ZN7cutlass13device_kernelIN5flash11enable_sm90INS1_16FlashAttnFwdSm90INS1_25CollectiveMainloopFwdSm90ILi2EN4cute5tupleIJNS5_1CILi1EEES8_S8_EEENS6_IJNS7_ILi192EEENS7_ILi144EEENS7_ILi96EEEEEELi96ENS_6half_tEfNS_4arch4Sm90ELb1ELb0ELb0ELb1ELb0ELb0ELb0ELb0ELb1ELb0ELb0ELb0EEENS1_21CollectiveEpilogueFwdINS6_IJSA_SC_SB_EEES9_SE_SG_Li384ELb1ELb0ELb0ELb0EEENS1_36VarlenDynamicPersistentTileSchedulerILi192ELi144ELi384ELi32ELb0ELb0ELb1ELb1ELb1ELb1EEEEEEEEEvNT_6ParamsE:
[----:B------:R-:W-:Y:S01]  /*0000*/  LDC R1, c[0x0][0x37c] ;  /* 0x0000df00ff017b82 */ /* 0x000fe20000000800 */
[----:B------:R-:W-:Y:S05]  /*0010*/  EXIT ;  /* 0x000000000000794d */ /* 0x000fea0003800000 */
.L_x_7:
        /* <DEDUP_REMOVED lines=14> */
.L_x_16:


//--------------------- .text._ZN7cutlass13device_kernelIN5flash11enable_sm90INS1_16FlashAttnFwdSm90INS1_25CollectiveMainloopFwdSm90ILi2EN4cute5tupleIJNS5_1CILi1EEES8_S8_EEENS6_IJNS7_ILi192EEENS7_ILi144EEENS7_ILi96EEEEEELi96ENS_6half_tEfNS_4arch4Sm90ELb1ELb0ELb0ELb1ELb0ELb1ELb0ELb0ELb1ELb0ELb0ELb0EEENS1_21CollectiveEpilogueFwdINS6_IJSA_SC_SB_EEES9_SE_SG_Li384ELb1ELb0ELb0ELb0EEENS1_36VarlenDynamicPersistentTileSchedulerILi192ELi144ELi384ELi32ELb0ELb0ELb1ELb1ELb1ELb1EEEEEEEEEvNT_6ParamsE --------------------------
	.section	.text._ZN7cutlass13device_kernelIN5flash11enable_sm90INS1_16FlashAttnFwdSm90INS1_25CollectiveMainloopFwdSm90ILi2EN4cute5tupleIJNS5_1CILi1EEES8_S8_EEENS6_IJNS7_ILi192EEENS7_ILi144EEENS7_ILi96EEEEEELi96ENS_6half_tEfNS_4arch4Sm90ELb1ELb0ELb0ELb1ELb0ELb1ELb0ELb0ELb1ELb0ELb0ELb0EEENS1_21CollectiveEpilogueFwdINS6_IJSA_SC_SB_EEES9_SE_SG_Li384ELb1ELb0ELb0ELb0EEENS1_36VarlenDynamicPersistentTileSchedulerILi192ELi144ELi384ELi32ELb0ELb0ELb1ELb1ELb1ELb1EEEEEEEEEvNT_6ParamsE,"ax",@progbits
	.align	128
.text._ZN7cutlass13device_kernelIN5flash11enable_sm90INS1_16FlashAttnFwdSm90INS1_25CollectiveMainloopFwdSm90ILi2EN4cute5tupleIJNS5_1CILi1EEES8_S8_EEENS6_IJNS7_ILi192EEENS7_ILi144EEENS7_ILi96EEEEEELi96ENS_6half_tEfNS_4arch4Sm90ELb1ELb0ELb0ELb1ELb0ELb1ELb0ELb0ELb1ELb0ELb0ELb0EEENS1_21CollectiveEpilogueFwdINS6_IJSA_SC_SB_EEES9_SE_SG_Li384ELb1ELb0ELb0ELb0EEENS1_36VarlenDynamicPersistentTileSchedulerILi192ELi144ELi384ELi32ELb0ELb0ELb1ELb1ELb1ELb1EEEEEEEEEvNT_6ParamsE:
        .type           _ZN7cutlass13device_kernelIN5flash11enable_sm90INS1_16FlashAttnFwdSm90INS1_25CollectiveMainloopFwdSm90ILi2EN4cute5tupleIJNS5_1CILi1EEES8_S8_EEENS6_IJNS7_ILi192EEENS7_ILi144EEENS7_ILi96EEEEEELi96ENS_6half_tEfNS_4arch4Sm90ELb1ELb0ELb0ELb1ELb0ELb1ELb0ELb0ELb1ELb0ELb0ELb0EEENS1_21CollectiveEpilogueFwdINS6_IJSA_SC_SB_EEES9_SE_SG_Li384ELb1ELb0ELb0ELb0EEENS1_36VarlenDynamicPersistentTileSchedulerILi192ELi144ELi384ELi32ELb0ELb0ELb1ELb1ELb1ELb1EEEEEEEEEvNT_6ParamsE,@function
        .size           _ZN7cutlass13device_kernelIN5flash11enable_sm90INS1_16FlashAttnFwdSm90INS1_25CollectiveMainloopFwdSm90ILi2EN4cute5tupleIJNS5_1CILi1EEES8_S8_EEENS6_IJNS7_ILi192EEENS7_ILi144EEENS7_ILi96EEEEEELi96ENS_6half_tEfNS_4arch4Sm90ELb1ELb0ELb0ELb1ELb0ELb1ELb0ELb0ELb1ELb0ELb0ELb0EEENS1_21CollectiveEpilogueFwdINS6_IJSA_SC_SB_EEES9_SE_SG_Li384ELb1ELb0ELb0ELb0EEENS1_36VarlenDynamicPersistentTileSchedulerILi192ELi144ELi384ELi32ELb0ELb0ELb1ELb1ELb1ELb1EEEEEEEEEvNT_6ParamsE,(.L_x_17 - _ZN7cutlass13device_kernelIN5flash11enable_sm90INS1_16FlashAttnFwdSm90INS1_25CollectiveMainloopFwdSm90ILi2EN4cute5tupleIJNS5_1CILi1EEES8_S8_EEENS6_IJNS7_ILi192EEENS7_ILi144EEENS7_ILi96EEEEEELi96ENS_6half_tEfNS_4arch4Sm90ELb1ELb0ELb0ELb1ELb0ELb1ELb0ELb0ELb1ELb0ELb0ELb0EEENS1_21CollectiveEpilogueFwdINS6_IJSA_SC_SB_EEES9_SE_SG_Li384ELb1ELb0ELb0ELb0EEENS1_36VarlenDynamicPersistentTileSchedulerILi192ELi144ELi384ELi32ELb0ELb0ELb1ELb1ELb1ELb1EEEEEEEEEvNT_6ParamsE)
        .other          _ZN7cutlass13device_kernelIN5flash11enable_sm90INS1_16FlashAttnFwdSm90INS1_25CollectiveMainloopFwdSm90ILi2EN4cute5tupleIJNS5_1CILi1EEES8_S8_EEENS6_IJNS7_ILi192EEENS7_ILi144EEENS7_ILi96EEEEEELi96ENS_6half_tEfNS_4arch4Sm90ELb1ELb0ELb0ELb1ELb0ELb1ELb0ELb0ELb1ELb0ELb0ELb0EEENS1_21CollectiveEpilogueFwdINS6_IJSA_SC_SB_EEES9_SE_SG_Li384ELb1ELb0ELb0ELb0EEENS1_36VarlenDynamicPersistentTileSchedulerILi192ELi144ELi384ELi32ELb0ELb0ELb1ELb1ELb1ELb1EEEEEEEEEvNT_6ParamsE,@"STO_CUDA_ENTRY STV_DEFAULT"
_ZN7cutlass13device_kernelIN5flash11enable_sm90INS1_16FlashAttnFwdSm90INS1_25CollectiveMainloopFwdSm90ILi2EN4cute5tupleIJNS5_1CILi1EEES8_S8_EEENS6_IJNS7_ILi192EEENS7_ILi144EEENS7_ILi96EEEEEELi96ENS_6half_tEfNS_4arch4Sm90ELb1ELb0ELb0ELb1ELb0ELb1ELb0ELb0ELb1ELb0ELb0ELb0EEENS1_21CollectiveEpilogueFwdINS6_IJSA_SC_SB_EEES9_SE_SG_Li384ELb1ELb0ELb0ELb0EEENS1_36VarlenDynamicPersistentTileSchedulerILi192ELi144ELi384ELi32ELb0ELb0ELb1ELb1ELb1ELb1EEEEEEEEEvNT_6ParamsE:
[----:B------:R-:W-:Y:S01]  /*0000*/  LDC R1, c[0x0][0x37c] ;  /* 0x0000df00ff017b82 */ /* 0x000fe20000000800 */
[----:B------:R-:W-:Y:S05]  /*0010*/  EXIT ;  /* 0x000000000000794d */ /* 0x000fea0003800000 */
.L_x_8:
        /* <DEDUP_REMOVED lines=14> */
.L_x_17:


//--------------------- .nv.shared.reserved.0     --------------------------
	.section	.nv.shared.reserved.0,"aw",@nobits
	.weak		__nv_reservedSMEM_offset_0_alias
	.size		__nv_reservedSMEM_offset_0_alias, 0, 64
	.other		__nv_reservedSMEM_offset_0_alias,@"STO_CUDA_RESERVED_SHARED STV_DEFAULT"
__nv_reservedSMEM_offset_0_alias:
	.zero		0
	.zero		64


//--------------------- .nv.global                --------------------------
	.section	.nv.global,"aw",@nobits
.nv.global:
	.type		_ZN65_INTERNAL_2621eed2_29_flash_fwd_hdim96_fp16_sm90_cu_f3e6f9ee_38524cute1_E,@object
	.size		_ZN65_INTERNAL_2621eed2_29_flash_fwd_hdim96_fp16_sm90_cu_f3e6f9ee_38524cute1_E,(_ZN65_INTERNAL_2621eed2_29_flash_fwd_hdim96_fp16_sm90_cu_f3e6f9ee_38524cuda3std3__45__cpo6cbeginE - _ZN65_INTERNAL_2621eed2_29_flash_fwd_hdim96_fp16_sm90_cu_f3e6f9ee_38524cute1_E)
_ZN65_INTERNAL_2621eed2_29_flash_fwd_hdim96_fp16_sm90_cu_f3e6f9ee_38524cute1_E:
	.zero		1
	.type		_ZN65_INTERNAL_2621eed2_29_flash_fwd_hdim96_fp16_sm90_cu_f3e6f9ee_38524cuda3std3__45__cpo6cbeginE,@object
	.size		_ZN65_INTERNAL_2621eed2_29_flash_fwd_hdim96_fp16_sm90_cu_f3e6f9ee_38524cuda3std3__45__cpo6cbeginE,(_ZN65_INTERNAL_2621eed2_29_flash_fwd_hdim96_fp16_sm90_cu_f3e6f9ee_38524cuda3std3__48in_placeE - _ZN65_INTERNAL_2621eed2_29_flash_fwd_hdim96_fp16_sm90_cu_f3e6f9ee_38524cuda3std3__45__cpo6cbeginE)
_ZN65_INTERNAL_2621eed2_29_flash_fwd_hdim96_fp16_sm90_cu_f3e6f9ee_38524cuda3std3__45__cpo6cbeginE:
	.zero		1
	.type		_ZN65_INTERNAL_2621eed2_29_flash_fwd_hdim96_fp16_sm90_cu_f3e6f9ee_38524cuda3std3__48in_placeE,@object
	.size		_ZN65_INTERNAL_2621eed2_29_flash_fwd_hdim96_fp16_sm90_cu_f3e6f9ee_38524cuda3std3__48in_placeE,(_ZN65_INTERNAL_2621eed2_29_flash_fwd_hdim96_fp16_sm90_cu_f3e6f9ee_38524cuda3std6ranges3__45__cpo9iter_moveE - _ZN65_INTERNAL_2621eed2_29_flash_fwd_hdim96_fp16_sm90_cu_f3e6f9ee_38524cuda3std3__48in_placeE)
_ZN65_INTERNAL_2621eed2_29_flash_fwd_hdim96_fp16_sm90_cu_f3e6f9ee_38524cuda3std3__48in_placeE:
	.zero		1
	.type		_ZN65_INTERNAL_2621eed2_29_flash_fwd_hdim96_fp16_sm90_cu_f3e6f9ee_38524cuda3std6ranges3__45__cpo9iter_moveE,@object
	.size		_ZN65_INTERNAL_2621eed2_29_flash_fwd_hdim96_fp16_sm90_cu_f3e6f9ee_38524cuda3std6ranges3__45__cpo9iter_moveE,(_ZN65_INTERNAL_2621eed2_29_flash_fwd_hdim96_fp16_sm90_cu_f3e6f9ee_38524cuda3std3__45__cpo5beginE - _ZN65_INTERNAL_2621eed2_29_flash_fwd_hdim96_fp16_sm90_cu_f3e6f9ee_38524cuda3std6ranges3__45__cpo9iter_moveE)
_ZN65_INTERNAL_2621eed2_29_flash_fwd_hdim96_fp16_sm90_cu_f3e6f9ee_38524cuda3std6ranges3__45__cpo9iter_moveE:
	.zero		1
	.type		_ZN65_INTERNAL_2621eed2_29_flash_fwd_hdim96_fp16_sm90_cu_f3e6f9ee_38524cuda3std3__45__cpo5beginE,@object
	.size		_ZN65_INTERNAL_2621eed2_29_flash_fwd_hdim96_fp16_sm90_cu_f3e6f9ee_38524cuda3std3__45__cpo5beginE,(_ZN65_INTERNAL_2621eed2_29_flash_fwd_hdim96_fp16_sm90_cu_f3e6f9ee_38524cuda3std3__467_GLOBAL__N__2621eed2_29_flash_fwd_hdim96_fp16_sm90_cu_f3e6f9ee_38526ignoreE - _ZN65_INTERNAL_2621eed2_29_flash_fwd_hdim96_fp16_sm90_cu_f3e6f9ee_38524cuda3std3__45__cpo5beginE)
_ZN65_INTERNAL_2621eed2_29_flash_fwd_hdim96_fp16_sm90_cu_f3e6f9ee_38524cuda3std3__45__cpo5beginE:
	.zero		1
	.type		_ZN65_INTERNAL_2621eed2_29_flash_fwd_hdim96_fp16_sm90_cu_f3e6f9ee_38524cuda3std3__467_GLOBAL__N__2621eed2_29_flash_fwd_hdim96_fp16_sm90_cu_f3e6f9ee_38526ignoreE,@object
	.size		_ZN65_INTERNAL_2621eed2_29_flash_fwd_hdim96_fp16_sm90_cu_f3e6f9ee_38524cuda3std3__467_GLOBAL__N__2621eed2_29_flash_fwd_hdim96_fp16_sm90_cu_f3e6f9ee_38526ignoreE,(_ZN65_INTERNAL_2621eed2_29_flash_fwd_hdim96_fp16_sm90_cu_f3e6f9ee_38524cute7productE - _ZN65_INTERNAL_2621eed2_29_flash_fwd_hdim96_fp16_sm90_cu_f3e6f9ee_38524cuda3std3__467_GLOBAL__N__2621eed2_29_flash_fwd_hdim96_fp16_sm90_cu_f3e6f9ee_38526ignoreE)
_ZN65_INTERNAL_2621eed2_29_flash_fwd_hdim96_fp16_sm90_cu_f3e6f9ee_38524cuda3std3__467_GLOBAL__N__2621eed2_29_flash_fwd_hdim96_fp16_sm90_cu_f3e6f9ee_38526ignoreE:
	.zero		1
	.type		_ZN65_INTERNAL_2621eed2_29_flash_fwd_hdim96_fp16_sm90_cu_f3e6f9ee_38524cute7productE,@object
	.size		_ZN65_INTERNAL_2621eed2_29_flash_fwd_hdim96_fp16_sm90_cu_f3e6f9ee_38524cute7productE,(_ZN65_INTERNAL_2621eed2_29_flash_fwd_hdim96_fp16_sm90_cu_f3e6f9ee_38524cuda3std3__45__cpo3endE - _ZN65_INTERNAL_2621eed2_29_flash_fwd_hdim96_fp16_sm90_cu_f3e6f9ee_38524cute7productE)
_ZN65_INTERNAL_2621eed2_29_flash_fwd_hdim96_fp16_sm90_cu_f3e6f9ee_38524cute7productE:
	.zero		1
	.type		_ZN65_INTERNAL_2621eed2_29_flash_fwd_hdim96_fp16_sm90_cu_f3e6f9ee_38524cuda3std3__45__cpo3endE,@object
	.size		_ZN65_INTERNAL_2621eed2_29_flash_fwd_hdim96_fp16_sm90_cu_f3e6f9ee_38524cuda3std3__45__cpo3endE,(_ZN65_INTERNAL_2621eed2_29_flash_fwd_hdim96_fp16_sm90_cu_f3e6f9ee_38524cuda3std3__419piecewise_constructE - _ZN65_INTERNAL_2621eed2_29_flash_fwd_hdim96_fp16_sm90_cu_f3e6f9ee_38524cuda3std3__45__cpo3endE)
_ZN65_INTERNAL_2621eed2_29_flash_fwd_hdim96_fp16_sm90_cu_f3e6f9ee_38524cuda3std3__45__cpo3endE:
	.zero		1
	.type		_ZN65_INTERNAL_2621eed2_29_flash_fwd_hdim96_fp16_sm90_cu_f3e6f9ee_38524cuda3std3__419piecewise_constructE,@object
	.size		_ZN65_INTERNAL_2621eed2_29_flash_fwd_hdim96_fp16_sm90_cu_f3e6f9ee_38524cuda3std3__419piecewise_constructE,(_ZN65_INTERNAL_2621eed2_29_flash_fwd_hdim96_fp16_sm90_cu_f3e6f9ee_38524cuda3std3__45__cpo4cendE - _ZN65_INTERNAL_2621eed2_29_flash_fwd_hdim96_fp16_sm90_cu_f3e6f9ee_38524cuda3std3__419piecewise_constructE)
_ZN65_INTERNAL_2621eed2_29_flash_fwd_hdim96_fp16_sm90_cu_f3e6f9ee_38524cuda3std3__419piecewise_constructE:
	.zero		1
	.type		_ZN65_INTERNAL_2621eed2_29_flash_fwd_hdim96_fp16_sm90_cu_f3e6f9ee_38524cuda3std3__45__cpo4cendE,@object
	.size		_ZN65_INTERNAL_2621eed2_29_flash_fwd_hdim96_fp16_sm90_cu_f3e6f9ee_38524cuda3std3__45__cpo4cendE,(_ZN65_INTERNAL_2621eed2_29_flash_fwd_hdim96_fp16_sm90_cu_f3e6f9ee_38524cuda3std6ranges3__45__cpo4swapE - _ZN65_INTERNAL_2621eed2_29_flash_fwd_hdim96_fp16_sm90_cu_f3e6f9ee_38524cuda3std3__45__cpo4cendE)
_ZN65_INTERNAL_2621eed2_29_flash_fwd_hdim96_fp16_sm90_cu_f3e6f9ee_38524cuda3std3__45__cpo4cendE:
	.zero		1
	.type		_ZN65_INTERNAL_2621eed2_29_flash_fwd_hdim96_fp16_sm90_cu_f3e6f9ee_38524cuda3std6ranges3__45__cpo4swapE,@object
	.size		_ZN65_INTERNAL_2621eed2_29_flash_fwd_hdim96_fp16_sm90_cu_f3e6f9ee_38524cuda3std6ranges3__45__cpo4swapE,(.L_7 - _ZN65_INTERNAL_2621eed2_29_flash_fwd_hdim96_fp16_sm90_cu_f3e6f9ee_38524cuda3std6ranges3__45__cpo4swapE)
_ZN65_INTERNAL_2621eed2_29_flash_fwd_hdim96_fp16_sm90_cu_f3e6f9ee_38524cuda3std6ranges3__45__cpo4swapE:
	.zero		1
.L_7:


//--------------------- .nv.constant0._ZN7cutlass13device_kernelIN5flash11enable_sm90INS1_16FlashAttnFwdSm90INS1_25CollectiveMainloopFwdSm90ILi2EN4cute5tupleIJNS5_1CILi1EEES8_S8_EEENS6_IJNS7_ILi192EEENS7_ILi144EEENS7_ILi96EEEEEELi96ENS_6half_tEfNS_4arch4Sm90ELb0ELb0ELb0ELb0ELb0ELb0ELb0ELb0ELb1ELb0ELb0ELb0EEENS1_21CollectiveEpilogueFwdINS6_IJSA_SC_SB_EEES9_SE_SG_Li384ELb0ELb0ELb0ELb0EEENS1_29StaticPersistentTileSchedulerILb0EEEEEEEEEvNT_6ParamsE --------------------------
	.section	.nv.constant0._ZN7cutlass13device_kernelIN5flash11enable_sm90INS1_16FlashAttnFwdSm90INS1_25CollectiveMainloopFwdSm90ILi2EN4cute5tupleIJNS5_1CILi1EEES8_S8_EEENS6_IJNS7_ILi192EEENS7_ILi144EEENS7_ILi96EEEEEELi96ENS_6half_tEfNS_4arch4Sm90ELb0ELb0ELb0ELb0ELb0ELb0ELb0ELb0ELb1ELb0ELb0ELb0EEENS1_21CollectiveEpilogueFwdINS6_IJSA_SC_SB_EEES9_SE_SG_Li384ELb0ELb0ELb0ELb0EEENS1_29StaticPersistentTileSchedulerILb0EEEEEEEEEvNT_6ParamsE,"a",@progbits
	.sectionflags	@""
	.align	4
.nv.constant0._ZN7cutlass13device_kernelIN5flash11enable_sm90INS1_16FlashAttnFwdSm90INS1_25CollectiveMainloopFwdSm90ILi2EN4cute5tupleIJNS5_1CILi1EEES8_S8_EEENS6_IJNS7_ILi192EEENS7_ILi144EEENS7_ILi96EEEEEELi96ENS_6half_tEfNS_4arch4Sm90ELb0ELb0ELb0ELb0ELb0ELb0ELb0ELb0ELb1ELb0ELb0ELb0EEENS1_21CollectiveEpilogueFwdINS6_IJSA_SC_SB_EEES9_SE_SG_Li384ELb0ELb0ELb0ELb0EEENS1_29StaticPersistentTileSchedulerILb0EEEEEEEEEvNT_6ParamsE:
	.zero		3840


//--------------------- .nv.constant0._ZN7cutlass13device_kernelIN5flash11enable_sm90INS1_16FlashAttnFwdSm90INS1_25CollectiveMainloopFwdSm90ILi2EN4cute5tupleIJNS5_1CILi1EEES8_S8_EEENS6_IJNS7_ILi192EEENS7_ILi144EEENS7_ILi96EEEEEELi96ENS_6half_tEfNS_4arch4Sm90ELb0ELb0ELb0ELb1ELb0ELb0ELb0ELb0ELb1ELb0ELb0ELb0EEENS1_21CollectiveEpilogueFwdINS6_IJSA_SC_SB_EEES9_SE_SG_Li384ELb1ELb0ELb0ELb0EEENS1_36VarlenDynamicPersistentTileSchedulerILi192ELi144ELi384ELi32ELb0ELb0ELb1ELb0ELb1ELb1EEEEEEEEEvNT_6ParamsE --------------------------
	.section	.nv.constant0._ZN7cutlass13device_kernelIN5flash11enable_sm90INS1_16FlashAttnFwdSm90INS1_25CollectiveMainloopFwdSm90ILi2EN4cute5tupleIJNS5_1CILi1EEES8_S8_EEENS6_IJNS7_ILi192EEENS7_ILi144EEENS7_ILi96EEEEEELi96ENS_6half_tEfNS_4arch4Sm90ELb0ELb0ELb0ELb1ELb0ELb0ELb0ELb0ELb1ELb0ELb0ELb0EEENS1_21CollectiveEpilogueFwdINS6_IJSA_SC_SB_EEES9_SE_SG_Li384ELb1ELb0ELb0ELb0EEENS1_36VarlenDynamicPersistentTileSchedulerILi192ELi144ELi384ELi32ELb0ELb0ELb1ELb0ELb1ELb1EEEEEEEEEvNT_6ParamsE,"a",@progbits
	.sectionflags	@""
	.align	4
.nv.constant0._ZN7cutlass13device_kernelIN5flash11enable_sm90INS1_16FlashAttnFwdSm90INS1_25CollectiveMainloopFwdSm90ILi2EN4cute5tupleIJNS5_1CILi1EEES8_S8_EEENS6_IJNS7_ILi192EEENS7_ILi144EEENS7_ILi96EEEEEELi96ENS_6half_tEfNS_4arch4Sm90ELb0ELb0ELb0ELb1ELb0ELb0ELb0ELb0ELb1ELb0ELb0ELb0EEENS1_21CollectiveEpilogueFwdINS6_IJSA_SC_SB_EEES9_SE_SG_Li384ELb1ELb0ELb0ELb0EEENS1_36VarlenDynamicPersistentTileSchedulerILi192ELi144ELi384ELi32ELb0ELb0ELb1ELb0ELb1ELb1EEEEEEEEEvNT_6ParamsE:
	.zero		3456


//--------------------- .nv.constant0._ZN7cutlass13device_kernelIN5flash11enable_sm90INS1_16FlashAttnFwdSm90INS1_25CollectiveMainloopFwdSm90ILi2EN4cute5tupleIJNS5_1CILi1EEES8_S8_EEENS6_IJNS7_ILi192EEENS7_ILi144EEENS7_ILi96EEEEEELi96ENS_6half_tEfNS_4arch4Sm90ELb0ELb0ELb0ELb1ELb0ELb1ELb0ELb0ELb1ELb0ELb0ELb0EEENS1_21CollectiveEpilogueFwdINS6_IJSA_SC_SB_EEES9_SE_SG_Li384ELb1ELb0ELb0ELb0EEENS1_36VarlenDynamicPersistentTileSchedulerILi192ELi144ELi384ELi32ELb0ELb0ELb1ELb0ELb1ELb1EEEEEEEEEvNT_6ParamsE --------------------------
	.section	.nv.constant0._ZN7cutlass13device_kernelIN5flash11enable_sm90INS1_16FlashAttnFwdSm90INS1_25CollectiveMainloopFwdSm90ILi2EN4cute5tupleIJNS5_1CILi1EEES8_S8_EEENS6_IJNS7_ILi192EEENS7_ILi144EEENS7_ILi96EEEEEELi96ENS_6half_tEfNS_4arch4Sm90ELb0ELb0ELb0ELb1ELb0ELb1ELb0ELb0ELb1ELb0ELb0ELb0EEENS1_21CollectiveEpilogueFwdINS6_IJSA_SC_SB_EEES9_SE_SG_Li384ELb1ELb0ELb0ELb0EEENS1_36VarlenDynamicPersistentTileSchedulerILi192ELi144ELi384ELi32ELb0ELb0ELb1ELb0ELb1ELb1EEEEEEEEEvNT_6ParamsE,"a",@progbits
	.sectionflags	@""
	.align	4
.nv.constant0._ZN7cutlass13device_kernelIN5flash11enable_sm90INS1_16FlashAttnFwdSm90INS1_25CollectiveMainloopFwdSm90ILi2EN4cute5tupleIJNS5_1CILi1EEES8_S8_EEENS6_IJNS7_ILi192EEENS7_ILi144EEENS7_ILi96EEEEEELi96ENS_6half_tEfNS_4arch4Sm90ELb0ELb0ELb0ELb1ELb0ELb1ELb0ELb0ELb1ELb0ELb0ELb0EEENS1_21CollectiveEpilogueFwdINS6_IJSA_SC_SB_EEES9_SE_SG_Li384ELb1ELb0ELb0ELb0EEENS1_36VarlenDynamicPersistentTileSchedulerILi192ELi144ELi384ELi32ELb0ELb0ELb1ELb0ELb1ELb1EEEEEEEEEvNT_6ParamsE:
	.zero		3456


//--------------------- .nv.constant0._ZN7cutlass13device_kernelIN5flash11enable_sm90INS1_16FlashAttnFwdSm90INS1_25CollectiveMainloopFwdSm90ILi2EN4cute5tupleIJNS5_1CILi1EEES8_S8_EEENS6_IJNS7_ILi192EEENS7_ILi128EEENS7_ILi96EEEEEELi96ENS_6half_tEfNS_4arch4Sm90ELb0ELb1ELb0ELb0ELb0ELb0ELb0ELb0ELb1ELb0ELb0ELb0EEENS1_21CollectiveEpilogueFwdINS6_IJSA_SC_SB_EEES9_SE_SG_Li384ELb0ELb0ELb0ELb0EEENS1_30DynamicPersistentTileSchedulerILi384ELi32ELb0ELb0ELb1EEEEEEEEEvNT_6ParamsE --------------------------
	.section	.nv.constant0._ZN7cutlass13device_kernelIN5flash11enable_sm90INS1_16FlashAttnFwdSm90INS1_25CollectiveMainloopFwdSm90ILi2EN4cute5tupleIJNS5_1CILi1EEES8_S8_EEENS6_IJNS7_ILi192EEENS7_ILi128EEENS7_ILi96EEEEEELi96ENS_6half_tEfNS_4arch4Sm90ELb0ELb1ELb0ELb0ELb0ELb0ELb0ELb0ELb1ELb0ELb0ELb0EEENS1_21CollectiveEpilogueFwdINS6_IJSA_SC_SB_EEES9_SE_SG_Li384ELb0ELb0ELb0ELb0EEENS1_30DynamicPersistentTileSchedulerILi384ELi32ELb0ELb0ELb1EEEEEEEEEvNT_6ParamsE,"a",@progbits
	.sectionflags	@""
	.align	4
.nv.constant0._ZN7cutlass13device_kernelIN5flash11enable_sm90INS1_16FlashAttnFwdSm90INS1_25CollectiveMainloopFwdSm90ILi2EN4cute5tupleIJNS5_1CILi1EEES8_S8_EEENS6_IJNS7_ILi192EEENS7_ILi128EEENS7_ILi96EEEEEELi96ENS_6half_tEfNS_4arch4Sm90ELb0ELb1ELb0ELb0ELb0ELb0ELb0ELb0ELb1ELb0ELb0ELb0EEENS1_21CollectiveEpilogueFwdINS6_IJSA_SC_SB_EEES9_SE_SG_Li384ELb0ELb0ELb0ELb0EEENS1_30DynamicPersistentTileSchedulerILi384ELi32ELb0ELb0ELb1EEEEEEEEEvNT_6ParamsE:
	.zero		3840


//--------------------- .nv.constant0._ZN7cutlass13device_kernelIN5flash11enable_sm90INS1_16FlashAttnFwdSm90INS1_25CollectiveMainloopFwdSm90ILi2EN4cute5tupleIJNS5_1CILi1EEES8_S8_EEENS6_IJNS7_ILi192EEENS7_ILi128EEENS7_ILi96EEEEEELi96ENS_6half_tEfNS_4arch4Sm90ELb0ELb1ELb0ELb1ELb0ELb0ELb0ELb0ELb1ELb0ELb0ELb0EEENS1_21CollectiveEpilogueFwdINS6_IJSA_SC_SB_EEES9_SE_SG_Li384ELb1ELb0ELb0ELb0EEENS1_36VarlenDynamicPersistentTileSchedulerILi192ELi128ELi384ELi32ELb0ELb0ELb1ELb1ELb0ELb1EEEEEEEEEvNT_6ParamsE --------------------------
	.section	.nv.constant0._ZN7cutlass13device_kernelIN5flash11enable_sm90INS1_16FlashAttnFwdSm90INS1_25CollectiveMainloopFwdSm90ILi2EN4cute5tupleIJNS5_1CILi1EEES8_S8_EEENS6_IJNS7_ILi192EEENS7_ILi128EEENS7_ILi96EEEEEELi96ENS_6half_tEfNS_4arch4Sm90ELb0ELb1ELb0ELb1ELb0ELb0ELb0ELb0ELb1ELb0ELb0ELb0EEENS1_21CollectiveEpilogueFwdINS6_IJSA_SC_SB_EEES9_SE_SG_Li384ELb1ELb0ELb0ELb0EEENS1_36VarlenDynamicPersistentTileSchedulerILi192ELi128ELi384ELi32ELb0ELb0ELb1ELb1ELb0ELb1EEEEEEEEEvNT_6ParamsE,"a",@progbits
	.sectionflags	@""
	.align	4
.nv.constant0._ZN7cutlass13device_kernelIN5flash11enable_sm90INS1_16FlashAttnFwdSm90INS1_25CollectiveMainloopFwdSm90ILi2EN4cute5tupleIJNS5_1CILi1EEES8_S8_EEENS6_IJNS7_ILi192EEENS7_ILi128EEENS7_ILi96EEEEEELi96ENS_6half_tEfNS_4arch4Sm90ELb0ELb1ELb0ELb1ELb0ELb0ELb0ELb0ELb1ELb0ELb0ELb0EEENS1_21CollectiveEpilogueFwdINS6_IJSA_SC_SB_EEES9_SE_SG_Li384ELb1ELb0ELb0ELb0EEENS1_36VarlenDynamicPersistentTileSchedulerILi192ELi128ELi384ELi32ELb0ELb0ELb1ELb1ELb0ELb1EEEEEEEEEvNT_6ParamsE:
	.zero		3456


//--------------------- .nv.constant0._ZN7cutlass13device_kernelIN5flash11enable_sm90INS1_16FlashAttnFwdSm90INS1_25CollectiveMainloopFwdSm90ILi2EN4cute5tupleIJNS5_1CILi1EEES8_S8_EEENS6_IJNS7_ILi192EEENS7_ILi128EEENS7_ILi96EEEEEELi96ENS_6half_tEfNS_4arch4Sm90ELb0ELb1ELb0ELb1ELb0ELb1ELb0ELb0ELb1ELb0ELb0ELb0EEENS1_21CollectiveEpilogueFwdINS6_IJSA_SC_SB_EEES9_SE_SG_Li384ELb1ELb0ELb0ELb0EEENS1_36VarlenDynamicPersistentTileSchedulerILi192ELi128ELi384ELi32ELb0ELb0ELb1ELb1ELb0ELb1EEEEEEEEEvNT_6ParamsE --------------------------
	.section	.nv.constant0._ZN7cutlass13device_kernelIN5flash11enable_sm90INS1_16FlashAttnFwdSm90INS1_25CollectiveMainloopFwdSm90ILi2EN4cute5tupleIJNS5_1CILi1EEES8_S8_EEENS6_IJNS7_ILi192EEENS7_ILi128EEENS7_ILi96EEEEEELi96ENS_6half_tEfNS_4arch4Sm90ELb0ELb1ELb0ELb1ELb0ELb1ELb0ELb0ELb1ELb0ELb0ELb0EEENS1_21CollectiveEpilogueFwdINS6_IJSA_SC_SB_EEES9_SE_SG_Li384ELb1ELb0ELb0ELb0EEENS1_36VarlenDynamicPersistentTileSchedulerILi192ELi128ELi384ELi32ELb0ELb0ELb1ELb1ELb0ELb1EEEEEEEEEvNT_6ParamsE,"a",@progbits
	.sectionflags	@""
	.align	4
.nv.constant0._ZN7cutlass13device_kernelIN5flash11enable_sm90INS1_16FlashAttnFwdSm90INS1_25CollectiveMainloopFwdSm90ILi2EN4cute5tupleIJNS5_1CILi1EEES8_S8_EEENS6_IJNS7_ILi192EEENS7_ILi128EEENS7_ILi96EEEEEELi96ENS_6half_tEfNS_4arch4Sm90ELb0ELb1ELb0ELb1ELb0ELb1ELb0ELb0ELb1ELb0ELb0ELb0EEENS1_21CollectiveEpilogueFwdINS6_IJSA_SC_SB_EEES9_SE_SG_Li384ELb1ELb0ELb0ELb0EEENS1_36VarlenDynamicPersistentTileSchedulerILi192ELi128ELi384ELi32ELb0ELb0ELb1ELb1ELb0ELb1EEEEEEEEEvNT_6ParamsE:
	.zero		3456


//--------------------- .nv.constant0._ZN7cutlass13device_kernelIN5flash11enable_sm90INS1_16FlashAttnFwdSm90INS1_25CollectiveMainloopFwdSm90ILi2EN4cute5tupleIJNS5_1CILi1EEES8_S8_EEENS6_IJNS7_ILi192EEENS7_ILi144EEENS7_ILi96EEEEEELi96ENS_6half_tEfNS_4arch4Sm90ELb1ELb0ELb0ELb0ELb0ELb0ELb0ELb0ELb1ELb0ELb0ELb0EEENS1_21CollectiveEpilogueFwdINS6_IJSA_SC_SB_EEES9_SE_SG_Li384ELb0ELb0ELb0ELb0EEENS1_30DynamicPersistentTileSchedulerILi384ELi32ELb0ELb0ELb1EEEEEEEEEvNT_6ParamsE --------------------------
	.section	.nv.constant0._ZN7cutlass13device_kernelIN5flash11enable_sm90INS1_16FlashAttnFwdSm90INS1_25CollectiveMainloopFwdSm90ILi2EN4cute5tupleIJNS5_1CILi1EEES8_S8_EEENS6_IJNS7_ILi192EEENS7_ILi144EEENS7_ILi96EEEEEELi96ENS_6half_tEfNS_4arch4Sm90ELb1ELb0ELb0ELb0ELb0ELb0ELb0ELb0ELb1ELb0ELb0ELb0EEENS1_21CollectiveEpilogueFwdINS6_IJSA_SC_SB_EEES9_SE_SG_Li384ELb0ELb0ELb0ELb0EEENS1_30DynamicPersistentTileSchedulerILi384ELi32ELb0ELb0ELb1EEEEEEEEEvNT_6ParamsE,"a",@progbits
	.sectionflags	@""
	.align	4
.nv.constant0._ZN7cutlass13device_kernelIN5flash11enable_sm90INS1_16FlashAttnFwdSm90INS1_25CollectiveMainloopFwdSm90ILi2EN4cute5tupleIJNS5_1CILi1EEES8_S8_EEENS6_IJNS7_ILi192EEENS7_ILi144EEENS7_ILi96EEEEEELi96ENS_6half_tEfNS_4arch4Sm90ELb1ELb0ELb0ELb0ELb0ELb0ELb0ELb0ELb1ELb0ELb0ELb0EEENS1_21CollectiveEpilogueFwdINS6_IJSA_SC_SB_EEES9_SE_SG_Li384ELb0ELb0ELb0ELb0EEENS1_30DynamicPersistentTileSchedulerILi384ELi32ELb0ELb0ELb1EEEEEEEEEvNT_6ParamsE:
	.zero		3840


//--------------------- .nv.constant0._ZN7cutlass13device_kernelIN5flash11enable_sm90INS1_16FlashAttnFwdSm90INS1_25CollectiveMainloopFwdSm90ILi2EN4cute5tupleIJNS5_1CILi1EEES8_S8_EEENS6_IJNS7_ILi192EEENS7_ILi144EEENS7_ILi96EEEEEELi96ENS_6half_tEfNS_4arch4Sm90ELb1ELb0ELb0ELb1ELb0ELb0ELb0ELb0ELb1ELb0ELb0ELb0EEENS1_21CollectiveEpilogueFwdINS6_IJSA_SC_SB_EEES9_SE_SG_Li384ELb1ELb0ELb0ELb0EEENS1_36VarlenDynamicPersistentTileSchedulerILi192ELi144ELi384ELi32ELb0ELb0ELb1ELb1ELb1ELb1EEEEEEEEEvNT_6ParamsE --------------------------
	.section	.nv.constant0._ZN7cutlass13device_kernelIN5flash11enable_sm90INS1_16FlashAttnFwdSm90INS1_25CollectiveMainloopFwdSm90ILi2EN4cute5tupleIJNS5_1CILi1EEES8_S8_EEENS6_IJNS7_ILi192EEENS7_ILi144EEENS7_ILi96EEEEEELi96ENS_6half_tEfNS_4arch4Sm90ELb1ELb0ELb0ELb1ELb0ELb0ELb0ELb0ELb1ELb0ELb0ELb0EEENS1_21CollectiveEpilogueFwdINS6_IJSA_SC_SB_EEES9_SE_SG_Li384ELb1ELb0ELb0ELb0EEENS1_36VarlenDynamicPersistentTileSchedulerILi192ELi144ELi384ELi32ELb0ELb0ELb1ELb1ELb1ELb1EEEEEEEEEvNT_6ParamsE,"a",@progbits
	.sectionflags	@""
	.align	4
.nv.constant0._ZN7cutlass13device_kernelIN5flash11enable_sm90INS1_16FlashAttnFwdSm90INS1_25CollectiveMainloopFwdSm90ILi2EN4cute5tupleIJNS5_1CILi1EEES8_S8_EEENS6_IJNS7_ILi192EEENS7_ILi144EEENS7_ILi96EEEEEELi96ENS_6half_tEfNS_4arch4Sm90ELb1ELb0ELb0ELb1ELb0ELb0ELb0ELb0ELb1ELb0ELb0ELb0EEENS1_21CollectiveEpilogueFwdINS6_IJSA_SC_SB_EEES9_SE_SG_Li384ELb1ELb0ELb0ELb0EEENS1_36VarlenDynamicPersistentTileSchedulerILi192ELi144ELi384ELi32ELb0ELb0ELb1ELb1ELb1ELb1EEEEEEEEEvNT_6ParamsE:
	.zero		3456


//--------------------- .nv.constant0._ZN7cutlass13device_kernelIN5flash11enable_sm90INS1_16FlashAttnFwdSm90INS1_25CollectiveMainloopFwdSm90ILi2EN4cute5tupleIJNS5_1CILi1EEES8_S8_EEENS6_IJNS7_ILi192EEENS7_ILi144EEENS7_ILi96EEEEEELi96ENS_6half_tEfNS_4arch4Sm90ELb1ELb0ELb0ELb1ELb0ELb1ELb0ELb0ELb1ELb0ELb0ELb0EEENS1_21CollectiveEpilogueFwdINS6_IJSA_SC_SB_EEES9_SE_SG_Li384ELb1ELb0ELb0ELb0EEENS1_36VarlenDynamicPersistentTileSchedulerILi192ELi144ELi384ELi32ELb0ELb0ELb1ELb1ELb1ELb1EEEEEEEEEvNT_6ParamsE --------------------------
	.section	.nv.constant0._ZN7cutlass13device_kernelIN5flash11enable_sm90INS1_16FlashAttnFwdSm90INS1_25CollectiveMainloopFwdSm90ILi2EN4cute5tupleIJNS5_1CILi1EEES8_S8_EEENS6_IJNS7_ILi192EEENS7_ILi144EEENS7_ILi96EEEEEELi96ENS_6half_tEfNS_4arch4Sm90ELb1ELb0ELb0ELb1ELb0ELb1ELb0ELb0ELb1ELb0ELb0ELb0EEENS1_21CollectiveEpilogueFwdINS6_IJSA_SC_SB_EEES9_SE_SG_Li384ELb1ELb0ELb0ELb0EEENS1_36VarlenDynamicPersistentTileSchedulerILi192ELi144ELi384ELi32ELb0ELb0ELb1ELb1ELb1ELb1EEEEEEEEEvNT_6ParamsE,"a",@progbits
	.sectionflags	@""
	.align	4
.nv.constant0._ZN7cutlass13device_kernelIN5flash11enable_sm90INS1_16FlashAttnFwdSm90INS1_25CollectiveMainloopFwdSm90ILi2EN4cute5tupleIJNS5_1CILi1EEES8_S8_EEENS6_IJNS7_ILi192EEENS7_ILi144EEENS7_ILi96EEEEEELi96ENS_6half_tEfNS_4arch4Sm90ELb1ELb0ELb0ELb1ELb0ELb1ELb0ELb0ELb1ELb0ELb0ELb0EEENS1_21CollectiveEpilogueFwdINS6_IJSA_SC_SB_EEES9_SE_SG_Li384ELb1ELb0ELb0ELb0EEENS1_36VarlenDynamicPersistentTileSchedulerILi192ELi144ELi384ELi32ELb0ELb0ELb1ELb1ELb1ELb1EEEEEEEEEvNT_6ParamsE:
	.zero		3456


//--------------------- SYMBOLS --------------------------

	.type		.nv.reservedSmem.offset0,@object
	.size		.nv.reservedSmem.offset0,0x4
